	.target	sm_90a

	.elftype	@"ET_EXEC"


//--------------------- .note.nv.tkinfo           --------------------------
	.section	.note.nv.tkinfo,"",@"SHT_NOTE"
	.sectionflags	@"SHF_NOTE_NV_TKINFO"
	.tkinfo
        /*0018*/ 	.word	0x00000002
        /*0030*/ 	.string	""
        /*0030*/ 	.string	"ptxas"
        /*0030*/ 	.string	"Cuda compilation tools, release 13.0, V13.0.88"
        /*0030*/ 	.string	"Build cuda_13.0.r13.0/compiler.36424714_0"
        /*0030*/ 	.string	"-arch sm_90a -m 64 "



//--------------------- .note.nv.cuinfo           --------------------------
	.section	.note.nv.cuinfo,"",@"SHT_NOTE"
	.sectionflags	@"SHF_NOTE_NV_CUINFO"
        /*0018*/ 	.short	0x0002
        /*001a*/ 	.short	0x005a
        /*001c*/ 	.short	0x0082
	.zero		2


//--------------------- .nv.info                  --------------------------
	.section	.nv.info,"",@"SHT_CUDA_INFO"
	.align	4


	//----- nvinfo : EIATTR_REGCOUNT
	.align		4
        /*0000*/ 	.byte	0x04, 0x2f
        /*0002*/ 	.short	(.L_12 - .L_11)
	.align		4
.L_11:
        /*0004*/ 	.word	index@(_ZN7cutlass13device_kernelINS_4gemm6kernel13GemmUniversalIN4cute5tupleIJiiiiEEENS1_10collective13CollectiveMmaINS1_37MainloopSm90TmaGmmaWarpSpecializedFP8ILi4ENS5_IJNS4_1CILi2EEENSA_ILi1EEESC_EEENS1_35KernelTmaWarpSpecializedCooperativeEEENS5_IJNSA_ILi256EEENSA_ILi64EEENSA_ILi128EEEEEENS_12float_e5m2_tENS5_IJlSC_lEEESK_SL_NS4_8TiledMMAINS4_8MMA_AtomIJNS4_4SM904GMMA30MMA_64x64x32_F32E5M2E5M2_SS_TNILNSP_7ScaleInE1ELSR_1EEEEEENS4_6LayoutISD_NS5_IJSC_NSA_ILi0EEESV_EEEEENS5_IJNS4_10UnderscoreESY_SY_EEEEENS4_13SM90_TMA_LOADENS4_14ComposedLayoutINS4_7SwizzleILi3ELi4ELi3EEENS4_18smem_ptr_flag_bitsILi8EEENSU_INS5_IJNSA_ILi8EEESI_EEENS5_IJSI_SC_EEEEEEEvNS4_8identityENS4_23SM90_TMA_LOAD_MULTICASTES1B_vS1C_EENS_8epilogue10collective6detail29Sm90TmaWarpSpecializedAdapterINS1G_15DefaultEpilogueISK_SL_SL_NS1F_6thread17LinearCombinationISK_Li1EffLNS1K_9ScaleType4KindE0ELNS_15FloatRoundStyleE2ESK_EENS1_15EpilogueDefaultEEEEEvvEEEEvNT_6ParamsE)
        /*0008*/ 	.word	0x000000a8


	//----- nvinfo : EIATTR_FRAME_SIZE
	.align		4
.L_12:
        /*000c*/ 	.byte	0x04, 0x11
        /*000e*/ 	.short	(.L_14 - .L_13)
	.align		4
.L_13:
        /*0010*/ 	.word	index@(_ZN7cutlass13device_kernelINS_4gemm6kernel13GemmUniversalIN4cute5tupleIJiiiiEEENS1_10collective13CollectiveMmaINS1_37MainloopSm90TmaGmmaWarpSpecializedFP8ILi4ENS5_IJNS4_1CILi2EEENSA_ILi1EEESC_EEENS1_35KernelTmaWarpSpecializedCooperativeEEENS5_IJNSA_ILi256EEENSA_ILi64EEENSA_ILi128EEEEEENS_12float_e5m2_tENS5_IJlSC_lEEESK_SL_NS4_8TiledMMAINS4_8MMA_AtomIJNS4_4SM904GMMA30MMA_64x64x32_F32E5M2E5M2_SS_TNILNSP_7ScaleInE1ELSR_1EEEEEENS4_6LayoutISD_NS5_IJSC_NSA_ILi0EEESV_EEEEENS5_IJNS4_10UnderscoreESY_SY_EEEEENS4_13SM90_TMA_LOADENS4_14ComposedLayoutINS4_7SwizzleILi3ELi4ELi3EEENS4_18smem_ptr_flag_bitsILi8EEENSU_INS5_IJNSA_ILi8EEESI_EEENS5_IJSI_SC_EEEEEEEvNS4_8identityENS4_23SM90_TMA_LOAD_MULTICASTES1B_vS1C_EENS_8epilogue10collective6detail29Sm90TmaWarpSpecializedAdapterINS1G_15DefaultEpilogueISK_SL_SL_NS1F_6thread17LinearCombinationISK_Li1EffLNS1K_9ScaleType4KindE0ELNS_15FloatRoundStyleE2ESK_EENS1_15EpilogueDefaultEEEEEvvEEEEvNT_6ParamsE)
        /*0014*/ 	.word	0x00000000


	//----- nvinfo : EIATTR_MIN_STACK_SIZE
	.align		4
.L_14:
        /*0018*/ 	.byte	0x04, 0x12
        /*001a*/ 	.short	(.L_16 - .L_15)
	.align		4
.L_15:
        /*001c*/ 	.word	index@(_ZN7cutlass13device_kernelINS_4gemm6kernel13GemmUniversalIN4cute5tupleIJiiiiEEENS1_10collective13CollectiveMmaINS1_37MainloopSm90TmaGmmaWarpSpecializedFP8ILi4ENS5_IJNS4_1CILi2EEENSA_ILi1EEESC_EEENS1_35KernelTmaWarpSpecializedCooperativeEEENS5_IJNSA_ILi256EEENSA_ILi64EEENSA_ILi128EEEEEENS_12float_e5m2_tENS5_IJlSC_lEEESK_SL_NS4_8TiledMMAINS4_8MMA_AtomIJNS4_4SM904GMMA30MMA_64x64x32_F32E5M2E5M2_SS_TNILNSP_7ScaleInE1ELSR_1EEEEEENS4_6LayoutISD_NS5_IJSC_NSA_ILi0EEESV_EEEEENS5_IJNS4_10UnderscoreESY_SY_EEEEENS4_13SM90_TMA_LOADENS4_14ComposedLayoutINS4_7SwizzleILi3ELi4ELi3EEENS4_18smem_ptr_flag_bitsILi8EEENSU_INS5_IJNSA_ILi8EEESI_EEENS5_IJSI_SC_EEEEEEEvNS4_8identityENS4_23SM90_TMA_LOAD_MULTICASTES1B_vS1C_EENS_8epilogue10collective6detail29Sm90TmaWarpSpecializedAdapterINS1G_15DefaultEpilogueISK_SL_SL_NS1F_6thread17LinearCombinationISK_Li1EffLNS1K_9ScaleType4KindE0ELNS_15FloatRoundStyleE2ESK_EENS1_15EpilogueDefaultEEEEEvvEEEEvNT_6ParamsE)
        /*0020*/ 	.word	0x00000000
.L_16:


//--------------------- .nv.compat                --------------------------
	.section	.nv.compat,"",@"SHT_CUDA_COMPAT_INFO"
	.align	4
        /*0000*/ 	.byte	0x02, 0x09, 0x01, 0x00, 0x02, 0x02, 0x04, 0x00, 0x02, 0x05, 0x05, 0x00, 0x03, 0x07, 0x01, 0x01
        /*0010*/ 	.byte	0x02, 0x03, 0x01, 0x00, 0x02, 0x06, 0x01, 0x00, 0x04, 0x0b, 0x08, 0x00, 0x00, 0x00, 0x00, 0x00
        /*0020*/ 	.byte	0x00, 0x00, 0x00, 0x00


//--------------------- .nv.info._ZN7cutlass13device_kernelINS_4gemm6kernel13GemmUniversalIN4cute5tupleIJiiiiEEENS1_10collective13CollectiveMmaINS1_37MainloopSm90TmaGmmaWarpSpecializedFP8ILi4ENS5_IJNS4_1CILi2EEENSA_ILi1EEESC_EEENS1_35KernelTmaWarpSpecializedCooperativeEEENS5_IJNSA_ILi256EEENSA_ILi64EEENSA_ILi128EEEEEENS_12float_e5m2_tENS5_IJlSC_lEEESK_SL_NS4_8TiledMMAINS4_8MMA_AtomIJNS4_4SM904GMMA30MMA_64x64x32_F32E5M2E5M2_SS_TNILNSP_7ScaleInE1ELSR_1EEEEEENS4_6LayoutISD_NS5_IJSC_NSA_ILi0EEESV_EEEEENS5_IJNS4_10UnderscoreESY_SY_EEEEENS4_13SM90_TMA_LOADENS4_14ComposedLayoutINS4_7SwizzleILi3ELi4ELi3EEENS4_18smem_ptr_flag_bitsILi8EEENSU_INS5_IJNSA_ILi8EEESI_EEENS5_IJSI_SC_EEEEEEEvNS4_8identityENS4_23SM90_TMA_LOAD_MULTICASTES1B_vS1C_EENS_8epilogue10collective6detail29Sm90TmaWarpSpecializedAdapterINS1G_15DefaultEpilogueISK_SL_SL_NS1F_6thread17LinearCombinationISK_Li1EffLNS1K_9ScaleType4KindE0ELNS_15FloatRoundStyleE2ESK_EENS1_15EpilogueDefaultEEEEEvvEEEEvNT_6ParamsE --------------------------
	.section	.nv.info._ZN7cutlass13device_kernelINS_4gemm6kernel13GemmUniversalIN4cute5tupleIJiiiiEEENS1_10collective13CollectiveMmaINS1_37MainloopSm90TmaGmmaWarpSpecializedFP8ILi4ENS5_IJNS4_1CILi2EEENSA_ILi1EEESC_EEENS1_35KernelTmaWarpSpecializedCooperativeEEENS5_IJNSA_ILi256EEENSA_ILi64EEENSA_ILi128EEEEEENS_12float_e5m2_tENS5_IJlSC_lEEESK_SL_NS4_8TiledMMAINS4_8MMA_AtomIJNS4_4SM904GMMA30MMA_64x64x32_F32E5M2E5M2_SS_TNILNSP_7ScaleInE1ELSR_1EEEEEENS4_6LayoutISD_NS5_IJSC_NSA_ILi0EEESV_EEEEENS5_IJNS4_10UnderscoreESY_SY_EEEEENS4_13SM90_TMA_LOADENS4_14ComposedLayoutINS4_7SwizzleILi3ELi4ELi3EEENS4_18smem_ptr_flag_bitsILi8EEENSU_INS5_IJNSA_ILi8EEESI_EEENS5_IJSI_SC_EEEEEEEvNS4_8identityENS4_23SM90_TMA_LOAD_MULTICASTES1B_vS1C_EENS_8epilogue10collective6detail29Sm90TmaWarpSpecializedAdapterINS1G_15DefaultEpilogueISK_SL_SL_NS1F_6thread17LinearCombinationISK_Li1EffLNS1K_9ScaleType4KindE0ELNS_15FloatRoundStyleE2ESK_EENS1_15EpilogueDefaultEEEEEvvEEEEvNT_6ParamsE,"",@"SHT_CUDA_INFO"
	.sectionflags	@""
	.align	4


	//----- nvinfo : EIATTR_CUDA_API_VERSION
	.align		4
        /*0000*/ 	.byte	0x04, 0x37
        /*0002*/ 	.short	(.L_18 - .L_17)
.L_17:
        /*0004*/ 	.word	0x00000082


	//----- nvinfo : EIATTR_KPARAM_INFO
	.align		4
.L_18:
        /*0008*/ 	.byte	0x04, 0x17
        /*000a*/ 	.short	(.L_20 - .L_19)
.L_19:
        /*000c*/ 	.word	0x00000000
        /*0010*/ 	.short	0x0000
        /*0012*/ 	.short	0x0070
        /*0014*/ 	.byte	0x00, 0xf0, 0x01, 0x10


	//----- nvinfo : EIATTR_SPARSE_MMA_MASK
	.align		4
.L_20:
        /*0018*/ 	.byte	0x03, 0x50
        /*001a*/ 	.short	0x0000


	//----- nvinfo : EIATTR_MAXREG_COUNT
	.align		4
        /*001c*/ 	.byte	0x03, 0x1b
        /*001e*/ 	.short	0x00a8


	//----- nvinfo : EIATTR_NUM_BARRIERS
	.align		4
        /*0020*/ 	.byte	0x02, 0x4c
        /*0022*/ 	.byte	0x01
	.zero		1


	//----- nvinfo : EIATTR_MERCURY_ISA_VERSION
	.align		4
        /*0024*/ 	.byte	0x03, 0x5f
        /*0026*/ 	.short	0x0101


	//----- nvinfo : EIATTR_INT_WARP_WIDE_INSTR_OFFSETS
	.align		4
        /*0028*/ 	.byte	0x04, 0x31
        /*002a*/ 	.short	(.L_22 - .L_21)


	//   ....[0]....
.L_21:
        /*002c*/ 	.word	0x000004a0


	//   ....[1]....
        /*0030*/ 	.word	0x000004d0


	//   ....[2]....
        /*0034*/ 	.word	0x00000650


	//   ....[3]....
        /*0038*/ 	.word	0x000030f0


	//----- nvinfo : EIATTR_COOP_GROUP_MASK_REGIDS
	.align		4
.L_22:
        /*003c*/ 	.byte	0x04, 0x29
        /*003e*/ 	.short	(.L_24 - .L_23)


	//   ....[0]....
.L_23:
        /*0040*/ 	.word	0xffffffff


	//   ....[1]....
        /*0044*/ 	.word	0xffffffff


	//   ....[2]....
        /*0048*/ 	.word	0xffffffff


	//   ....[3]....
        /*004c*/ 	.word	0xffffffff


	//   ....[4]....
        /*0050*/ 	.word	0xffffffff


	//   ....[5]....
        /*0054*/ 	.word	0xffffffff


	//----- nvinfo : EIATTR_COOP_GROUP_INSTR_OFFSETS
	.align		4
.L_24:
        /*0058*/ 	.byte	0x04, 0x28
        /*005a*/ 	.short	(.L_26 - .L_25)


	//   ....[0]....
.L_25:
        /*005c*/ 	.word	0x00000060


	//   ....[1]....
        /*0060*/ 	.word	0x00000070


	//   ....[2]....
        /*0064*/ 	.word	0x00000130


	//   ....[3]....
        /*0068*/ 	.word	0x000002d0


	//   ....[4]....
        /*006c*/ 	.word	0x000007f0


	//   ....[5]....
        /*0070*/ 	.word	0x00001270


	//----- nvinfo : EIATTR_REG_RECONFIG
	.align		4
.L_26:
        /*0074*/ 	.byte	0x01, 0x54
	.zero		2


	//----- nvinfo : EIATTR_MBARRIER_INSTR_OFFSETS
	.align		4
        /*0078*/ 	.byte	0x04, 0x39
        /*007a*/ 	.short	(.L_28 - .L_27)


	//   ....[0]....
.L_27:
        /*007c*/ 	.word	0x00000230
        /*0080*/ 	.word	0x000000ff
        /*0084*/ 	.word	0x00000000
        /*0088*/ 	.short	0x0100
        /*008a*/ 	.byte	0x08
	.zero		1


	//   ....[1]....
        /*008c*/ 	.word	0x00000240
        /*0090*/ 	.word	0x000000ff
        /*0094*/ 	.word	0x00000020
        /*0098*/ 	.short	0x0100
        /*009a*/ 	.byte	0x08
	.zero		1


	//   ....[2]....
        /*009c*/ 	.word	0x00000250
        /*00a0*/ 	.word	0x000000ff
        /*00a4*/ 	.word	0x00000008
        /*00a8*/ 	.short	0x0100
        /*00aa*/ 	.byte	0x08
	.zero		1


	//   ....[3]....
        /*00ac*/ 	.word	0x00000260
        /*00b0*/ 	.word	0x000000ff
        /*00b4*/ 	.word	0x00000028
        /*00b8*/ 	.short	0x0100
        /*00ba*/ 	.byte	0x08
	.zero		1


	//   ....[4]....
        /*00bc*/ 	.word	0x00000270
        /*00c0*/ 	.word	0x000000ff
        /*00c4*/ 	.word	0x00000010
        /*00c8*/ 	.short	0x0100
        /*00ca*/ 	.byte	0x08
	.zero		1


	//   ....[5]....
        /*00cc*/ 	.word	0x00000280
        /*00d0*/ 	.word	0x000000ff
        /*00d4*/ 	.word	0x00000030
        /*00d8*/ 	.short	0x0100
        /*00da*/ 	.byte	0x08
	.zero		1


	//   ....[6]....
        /*00dc*/ 	.word	0x00000290
        /*00e0*/ 	.word	0x000000ff
        /*00e4*/ 	.word	0x00000018
        /*00e8*/ 	.short	0x0100
        /*00ea*/ 	.byte	0x08
	.zero		1


	//   ....[7]....
        /*00ec*/ 	.word	0x000002a0
        /*00f0*/ 	.word	0x000000ff
        /*00f4*/ 	.word	0x00000038
        /*00f8*/ 	.short	0x0100
        /*00fa*/ 	.byte	0x08
	.zero		1


	//   ....[8]....
        /*00fc*/ 	.word	0x000006e0
        /*0100*/ 	.word	0x000000ff
        /*0104*/ 	.word	0x00000050
        /*0108*/ 	.short	0x0100
        /*010a*/ 	.byte	0x06
	.zero		1


	//   ....[9]....
        /*010c*/ 	.word	0x00000780
        /*0110*/ 	.word	0x000000ff
        /*0114*/ 	.word	0x00000058
        /*0118*/ 	.short	0x0100
        /*011a*/ 	.byte	0x06
	.zero		1


	//   ....[10]....
        /*011c*/ 	.word	0x000017a0
        /*0120*/ 	.word	0x000000ff
        /*0124*/ 	.word	0x00000000
        /*0128*/ 	.short	0x010a
        /*012a*/ 	.byte	0x06
	.zero		1


	//   ....[11]....
        /*012c*/ 	.word	0x000017e0
        /*0130*/ 	.word	0x000000ff
        /*0134*/ 	.word	0x00000000
        /*0138*/ 	.short	0x010a
        /*013a*/ 	.byte	0x06
	.zero		1


	//   ....[12]....
        /*013c*/ 	.word	0x000022d0
        /*0140*/ 	.word	0x000000ff
        /*0144*/ 	.word	0x00000000
        /*0148*/ 	.short	0x010a
        /*014a*/ 	.byte	0x0d
	.zero		1


	//   ....[13]....
        /*014c*/ 	.word	0x00002310
        /*0150*/ 	.word	0x000000ff
        /*0154*/ 	.word	0x00000000
        /*0158*/ 	.short	0x010a
        /*015a*/ 	.byte	0x0d
	.zero		1


	//   ....[14]....
        /*015c*/ 	.word	0x00002b00
        /*0160*/ 	.word	0x0000000e
        /*0164*/ 	.word	0x00000000
        /*0168*/ 	.short	0x0101
        /*016a*/ 	.byte	0x3f
	.zero		1


	//   ....[15]....
        /*016c*/ 	.word	0x00003170
        /*0170*/ 	.word	0x0000000c
        /*0174*/ 	.word	0x00000000
        /*0178*/ 	.short	0x0101
        /*017a*/ 	.byte	0x3f
	.zero		1


	//   ....[16]....
        /*017c*/ 	.word	0x00008c00
        /*0180*/ 	.word	0x00000015
        /*0184*/ 	.word	0x00000020
        /*0188*/ 	.short	0x010a
        /*018a*/ 	.byte	0x3f
	.zero		1


	//   ....[17]....
        /*018c*/ 	.word	0x00008fb0
        /*0190*/ 	.word	0x00000007
        /*0194*/ 	.word	0x00000058
        /*0198*/ 	.short	0x0101
        /*019a*/ 	.byte	0x3f
	.zero		1


	//   ....[18]....
        /*019c*/ 	.word	0x000096c0
        /*01a0*/ 	.word	0x00000005
        /*01a4*/ 	.word	0x00000000
        /*01a8*/ 	.short	0x010a
        /*01aa*/ 	.byte	0x3f
	.zero		1


	//   ....[19]....
        /*01ac*/ 	.word	0x00009740
        /*01b0*/ 	.word	0x00000007
        /*01b4*/ 	.word	0x00000000
        /*01b8*/ 	.short	0x010a
        /*01ba*/ 	.byte	0x3f
	.zero		1


	//   ....[20]....
        /*01bc*/ 	.word	0x000097d0
        /*01c0*/ 	.word	0x00000006
        /*01c4*/ 	.word	0x00000000
        /*01c8*/ 	.short	0x010a
        /*01ca*/ 	.byte	0x3f
	.zero		1


	//   ....[21]....
        /*01cc*/ 	.word	0x00009860
        /*01d0*/ 	.word	0x00000003
        /*01d4*/ 	.word	0x00000000
        /*01d8*/ 	.short	0x010a
        /*01da*/ 	.byte	0x3f
	.zero		1


	//   ....[22]....
        /*01dc*/ 	.word	0x000098d0
        /*01e0*/ 	.word	0x0000000d
        /*01e4*/ 	.word	0x00000000
        /*01e8*/ 	.short	0x010a
        /*01ea*/ 	.byte	0x3f
	.zero		1


	//   ....[23]....
        /*01ec*/ 	.word	0x00009930
        /*01f0*/ 	.word	0x0000000f
        /*01f4*/ 	.word	0x00000000
        /*01f8*/ 	.short	0x010a
        /*01fa*/ 	.byte	0x3f
	.zero		1


	//   ....[24]....
        /*01fc*/ 	.word	0x00009a00
        /*0200*/ 	.word	0x00000015
        /*0204*/ 	.word	0x00000020
        /*0208*/ 	.short	0x010a
        /*020a*/ 	.byte	0x3f
	.zero		1


	//   ....[25]....
        /*020c*/ 	.word	0x00009ad0
        /*0210*/ 	.word	0x00000005
        /*0214*/ 	.word	0x00000000
        /*0218*/ 	.short	0x010a
        /*021a*/ 	.byte	0x3f
	.zero		1


	//   ....[26]....
        /*021c*/ 	.word	0x00009b20
        /*0220*/ 	.word	0x00000007
        /*0224*/ 	.word	0x00000000
        /*0228*/ 	.short	0x010a
        /*022a*/ 	.byte	0x3f
	.zero		1


	//   ....[27]....
        /*022c*/ 	.word	0x00009b70
        /*0230*/ 	.word	0x00000006
        /*0234*/ 	.word	0x00000000
        /*0238*/ 	.short	0x010a
        /*023a*/ 	.byte	0x3f
	.zero		1


	//----- nvinfo : EIATTR_NUM_MBARRIERS
	.align		4
.L_28:
        /*023c*/ 	.byte	0x03, 0x38
        /*023e*/ 	.short	0x000a


	//----- nvinfo : EIATTR_EXIT_INSTR_OFFSETS
	.align		4
        /*0240*/ 	.byte	0x04, 0x1c
        /*0242*/ 	.short	(.L_30 - .L_29)


	//   ....[0]....
.L_29:
        /*0244*/ 	.word	0x00000950


	//   ....[1]....
        /*0248*/ 	.word	0x00001140


	//   ....[2]....
        /*024c*/ 	.word	0x00008310


	//   ....[3]....
        /*0250*/ 	.word	0x00008870


	//   ....[4]....
        /*0254*/ 	.word	0x000098b0


	//----- nvinfo : EIATTR_MAX_THREADS
	.align		4
.L_30:
        /*0258*/ 	.byte	0x04, 0x05
        /*025a*/ 	.short	(.L_32 - .L_31)
.L_31:
        /*025c*/ 	.word	0x00000180
        /*0260*/ 	.word	0x00000001
        /*0264*/ 	.word	0x00000001


	//----- nvinfo : EIATTR_CRS_STACK_SIZE
	.align		4
.L_32:
        /*0268*/ 	.byte	0x04, 0x1e
        /*026a*/ 	.short	(.L_34 - .L_33)
.L_33:
        /*026c*/ 	.word	0x00000000


	//----- nvinfo : EIATTR_CBANK_PARAM_SIZE
	.align		4
.L_34:
        /*0270*/ 	.byte	0x03, 0x19
        /*0272*/ 	.short	0x0470


	//----- nvinfo : EIATTR_PARAM_CBANK
	.align		4
        /*0274*/ 	.byte	0x04, 0x0a
        /*0276*/ 	.short	(.L_36 - .L_35)
	.align		4
.L_35:
        /*0278*/ 	.word	index@(.nv.constant0._ZN7cutlass13device_kernelINS_4gemm6kernel13GemmUniversalIN4cute5tupleIJiiiiEEENS1_10collective13CollectiveMmaINS1_37MainloopSm90TmaGmmaWarpSpecializedFP8ILi4ENS5_IJNS4_1CILi2EEENSA_ILi1EEESC_EEENS1_35KernelTmaWarpSpecializedCooperativeEEENS5_IJNSA_ILi256EEENSA_ILi64EEENSA_ILi128EEEEEENS_12float_e5m2_tENS5_IJlSC_lEEESK_SL_NS4_8TiledMMAINS4_8MMA_AtomIJNS4_4SM904GMMA30MMA_64x64x32_F32E5M2E5M2_SS_TNILNSP_7ScaleInE1ELSR_1EEEEEENS4_6LayoutISD_NS5_IJSC_NSA_ILi0EEESV_EEEEENS5_IJNS4_10UnderscoreESY_SY_EEEEENS4_13SM90_TMA_LOADENS4_14ComposedLayoutINS4_7SwizzleILi3ELi4ELi3EEENS4_18smem_ptr_flag_bitsILi8EEENSU_INS5_IJNSA_ILi8EEESI_EEENS5_IJSI_SC_EEEEEEEvNS4_8identityENS4_23SM90_TMA_LOAD_MULTICASTES1B_vS1C_EENS_8epilogue10collective6detail29Sm90TmaWarpSpecializedAdapterINS1G_15DefaultEpilogueISK_SL_SL_NS1F_6thread17LinearCombinationISK_Li1EffLNS1K_9ScaleType4KindE0ELNS_15FloatRoundStyleE2ESK_EENS1_15EpilogueDefaultEEEEEvvEEEEvNT_6ParamsE)
        /*027c*/ 	.short	0x0210
        /*027e*/ 	.short	0x0470


	//----- nvinfo : EIATTR_SW_WAR
	.align		4
.L_36:
        /*0280*/ 	.byte	0x04, 0x36
        /*0282*/ 	.short	(.L_38 - .L_37)
.L_37:
        /*0284*/ 	.word	0x00000008
.L_38:


//--------------------- .nv.callgraph             --------------------------
	.section	.nv.callgraph,"",@"SHT_CUDA_CALLGRAPH"
	.align	4
	.sectionentsize	8
	.align		4
        /*0000*/ 	.word	0x00000000
	.align		4
        /*0004*/ 	.word	0xffffffff
	.align		4
        /*0008*/ 	.word	0x00000000
	.align		4
        /*000c*/ 	.word	0xfffffffe
	.align		4
        /*0010*/ 	.word	0x00000000
	.align		4
        /*0014*/ 	.word	0xfffffffd
	.align		4
        /*0018*/ 	.word	0x00000000
	.align		4
        /*001c*/ 	.word	0xfffffffc


//--------------------- .nv.constant4             --------------------------
	.section	.nv.constant4,"a",@progbits
	.align	8
	.align		8
.nv.constant4:
        /*0000*/ 	.dword	_ZN39_INTERNAL_e735fcc3_4_k_cu_6a38e751_54574cuda3std3__45__cpo5beginE
	.align		8
        /*0008*/ 	.dword	_ZN39_INTERNAL_e735fcc3_4_k_cu_6a38e751_54574cuda3std3__45__cpo3endE
	.align		8
        /*0010*/ 	.dword	_ZN39_INTERNAL_e735fcc3_4_k_cu_6a38e751_54574cuda3std3__45__cpo6cbeginE
	.align		8
        /*0018*/ 	.dword	_ZN39_INTERNAL_e735fcc3_4_k_cu_6a38e751_54574cuda3std3__45__cpo4cendE
	.align		8
        /*0020*/ 	.dword	_ZN39_INTERNAL_e735fcc3_4_k_cu_6a38e751_54574cuda3std3__441_GLOBAL__N__e735fcc3_4_k_cu_6a38e751_54576ignoreE
	.align		8
        /*0028*/ 	.dword	_ZN39_INTERNAL_e735fcc3_4_k_cu_6a38e751_54574cuda3std3__419piecewise_constructE
	.align		8
        /*0030*/ 	.dword	_ZN39_INTERNAL_e735fcc3_4_k_cu_6a38e751_54574cuda3std3__48in_placeE
	.align		8
        /*0038*/ 	.dword	_ZN39_INTERNAL_e735fcc3_4_k_cu_6a38e751_54574cuda3std6ranges3__45__cpo4swapE
	.align		8
        /*0040*/ 	.dword	_ZN39_INTERNAL_e735fcc3_4_k_cu_6a38e751_54574cuda3std6ranges3__45__cpo9iter_moveE
	.align		8
        /*0048*/ 	.dword	_ZN39_INTERNAL_e735fcc3_4_k_cu_6a38e751_54574cute7productE
	.align		8
        /*0050*/ 	.dword	_ZN39_INTERNAL_e735fcc3_4_k_cu_6a38e751_54574cute1_E


//--------------------- .text._ZN7cutlass13device_kernelINS_4gemm6kernel13GemmUniversalIN4cute5tupleIJiiiiEEENS1_10collective13CollectiveMmaINS1_37MainloopSm90TmaGmmaWarpSpecializedFP8ILi4ENS5_IJNS4_1CILi2EEENSA_ILi1EEESC_EEENS1_35KernelTmaWarpSpecializedCooperativeEEENS5_IJNSA_ILi256EEENSA_ILi64EEENSA_ILi128EEEEEENS_12float_e5m2_tENS5_IJlSC_lEEESK_SL_NS4_8TiledMMAINS4_8MMA_AtomIJNS4_4SM904GMMA30MMA_64x64x32_F32E5M2E5M2_SS_TNILNSP_7ScaleInE1ELSR_1EEEEEENS4_6LayoutISD_NS5_IJSC_NSA_ILi0EEESV_EEEEENS5_IJNS4_10UnderscoreESY_SY_EEEEENS4_13SM90_TMA_LOADENS4_14ComposedLayoutINS4_7SwizzleILi3ELi4ELi3EEENS4_18smem_ptr_flag_bitsILi8EEENSU_INS5_IJNSA_ILi8EEESI_EEENS5_IJSI_SC_EEEEEEEvNS4_8identityENS4_23SM90_TMA_LOAD_MULTICASTES1B_vS1C_EENS_8epilogue10collective6detail29Sm90TmaWarpSpecializedAdapterINS1G_15DefaultEpilogueISK_SL_SL_NS1F_6thread17LinearCombinationISK_Li1EffLNS1K_9ScaleType4KindE0ELNS_15FloatRoundStyleE2ESK_EENS1_15EpilogueDefaultEEEEEvvEEEEvNT_6ParamsE --------------------------
	.section	.text._ZN7cutlass13device_kernelINS_4gemm6kernel13GemmUniversalIN4cute5tupleIJiiiiEEENS1_10collective13CollectiveMmaINS1_37MainloopSm90TmaGmmaWarpSpecializedFP8ILi4ENS5_IJNS4_1CILi2EEENSA_ILi1EEESC_EEENS1_35KernelTmaWarpSpecializedCooperativeEEENS5_IJNSA_ILi256EEENSA_ILi64EEENSA_ILi128EEEEEENS_12float_e5m2_tENS5_IJlSC_lEEESK_SL_NS4_8TiledMMAINS4_8MMA_AtomIJNS4_4SM904GMMA30MMA_64x64x32_F32E5M2E5M2_SS_TNILNSP_7ScaleInE1ELSR_1EEEEEENS4_6LayoutISD_NS5_IJSC_NSA_ILi0EEESV_EEEEENS5_IJNS4_10UnderscoreESY_SY_EEEEENS4_13SM90_TMA_LOADENS4_14ComposedLayoutINS4_7SwizzleILi3ELi4ELi3EEENS4_18smem_ptr_flag_bitsILi8EEENSU_INS5_IJNSA_ILi8EEESI_EEENS5_IJSI_SC_EEEEEEEvNS4_8identityENS4_23SM90_TMA_LOAD_MULTICASTES1B_vS1C_EENS_8epilogue10collective6detail29Sm90TmaWarpSpecializedAdapterINS1G_15DefaultEpilogueISK_SL_SL_NS1F_6thread17LinearCombinationISK_Li1EffLNS1K_9ScaleType4KindE0ELNS_15FloatRoundStyleE2ESK_EENS1_15EpilogueDefaultEEEEEvvEEEEvNT_6ParamsE,"ax",@progbits
	.align	128
.text._ZN7cutlass13device_kernelINS_4gemm6kernel13GemmUniversalIN4cute5tupleIJiiiiEEENS1_10collective13CollectiveMmaINS1_37MainloopSm90TmaGmmaWarpSpecializedFP8ILi4ENS5_IJNS4_1CILi2EEENSA_ILi1EEESC_EEENS1_35KernelTmaWarpSpecializedCooperativeEEENS5_IJNSA_ILi256EEENSA_ILi64EEENSA_ILi128EEEEEENS_12float_e5m2_tENS5_IJlSC_lEEESK_SL_NS4_8TiledMMAINS4_8MMA_AtomIJNS4_4SM904GMMA30MMA_64x64x32_F32E5M2E5M2_SS_TNILNSP_7ScaleInE1ELSR_1EEEEEENS4_6LayoutISD_NS5_IJSC_NSA_ILi0EEESV_EEEEENS5_IJNS4_10UnderscoreESY_SY_EEEEENS4_13SM90_TMA_LOADENS4_14ComposedLayoutINS4_7SwizzleILi3ELi4ELi3EEENS4_18smem_ptr_flag_bitsILi8EEENSU_INS5_IJNSA_ILi8EEESI_EEENS5_IJSI_SC_EEEEEEEvNS4_8identityENS4_23SM90_TMA_LOAD_MULTICASTES1B_vS1C_EENS_8epilogue10collective6detail29Sm90TmaWarpSpecializedAdapterINS1G_15DefaultEpilogueISK_SL_SL_NS1F_6thread17LinearCombinationISK_Li1EffLNS1K_9ScaleType4KindE0ELNS_15FloatRoundStyleE2ESK_EENS1_15EpilogueDefaultEEEEEvvEEEEvNT_6ParamsE:
        .type           _ZN7cutlass13device_kernelINS_4gemm6kernel13GemmUniversalIN4cute5tupleIJiiiiEEENS1_10collective13CollectiveMmaINS1_37MainloopSm90TmaGmmaWarpSpecializedFP8ILi4ENS5_IJNS4_1CILi2EEENSA_ILi1EEESC_EEENS1_35KernelTmaWarpSpecializedCooperativeEEENS5_IJNSA_ILi256EEENSA_ILi64EEENSA_ILi128EEEEEENS_12float_e5m2_tENS5_IJlSC_lEEESK_SL_NS4_8TiledMMAINS4_8MMA_AtomIJNS4_4SM904GMMA30MMA_64x64x32_F32E5M2E5M2_SS_TNILNSP_7ScaleInE1ELSR_1EEEEEENS4_6LayoutISD_NS5_IJSC_NSA_ILi0EEESV_EEEEENS5_IJNS4_10UnderscoreESY_SY_EEEEENS4_13SM90_TMA_LOADENS4_14ComposedLayoutINS4_7SwizzleILi3ELi4ELi3EEENS4_18smem_ptr_flag_bitsILi8EEENSU_INS5_IJNSA_ILi8EEESI_EEENS5_IJSI_SC_EEEEEEEvNS4_8identityENS4_23SM90_TMA_LOAD_MULTICASTES1B_vS1C_EENS_8epilogue10collective6detail29Sm90TmaWarpSpecializedAdapterINS1G_15DefaultEpilogueISK_SL_SL_NS1F_6thread17LinearCombinationISK_Li1EffLNS1K_9ScaleType4KindE0ELNS_15FloatRoundStyleE2ESK_EENS1_15EpilogueDefaultEEEEEvvEEEEvNT_6ParamsE,@function
        .size           _ZN7cutlass13device_kernelINS_4gemm6kernel13GemmUniversalIN4cute5tupleIJiiiiEEENS1_10collective13CollectiveMmaINS1_37MainloopSm90TmaGmmaWarpSpecializedFP8ILi4ENS5_IJNS4_1CILi2EEENSA_ILi1EEESC_EEENS1_35KernelTmaWarpSpecializedCooperativeEEENS5_IJNSA_ILi256EEENSA_ILi64EEENSA_ILi128EEEEEENS_12float_e5m2_tENS5_IJlSC_lEEESK_SL_NS4_8TiledMMAINS4_8MMA_AtomIJNS4_4SM904GMMA30MMA_64x64x32_F32E5M2E5M2_SS_TNILNSP_7ScaleInE1ELSR_1EEEEEENS4_6LayoutISD_NS5_IJSC_NSA_ILi0EEESV_EEEEENS5_IJNS4_10UnderscoreESY_SY_EEEEENS4_13SM90_TMA_LOADENS4_14ComposedLayoutINS4_7SwizzleILi3ELi4ELi3EEENS4_18smem_ptr_flag_bitsILi8EEENSU_INS5_IJNSA_ILi8EEESI_EEENS5_IJSI_SC_EEEEEEEvNS4_8identityENS4_23SM90_TMA_LOAD_MULTICASTES1B_vS1C_EENS_8epilogue10collective6detail29Sm90TmaWarpSpecializedAdapterINS1G_15DefaultEpilogueISK_SL_SL_NS1F_6thread17LinearCombinationISK_Li1EffLNS1K_9ScaleType4KindE0ELNS_15FloatRoundStyleE2ESK_EENS1_15EpilogueDefaultEEEEEvvEEEEvNT_6ParamsE,(.L_x_204 - _ZN7cutlass13device_kernelINS_4gemm6kernel13GemmUniversalIN4cute5tupleIJiiiiEEENS1_10collective13CollectiveMmaINS1_37MainloopSm90TmaGmmaWarpSpecializedFP8ILi4ENS5_IJNS4_1CILi2EEENSA_ILi1EEESC_EEENS1_35KernelTmaWarpSpecializedCooperativeEEENS5_IJNSA_ILi256EEENSA_ILi64EEENSA_ILi128EEEEEENS_12float_e5m2_tENS5_IJlSC_lEEESK_SL_NS4_8TiledMMAINS4_8MMA_AtomIJNS4_4SM904GMMA30MMA_64x64x32_F32E5M2E5M2_SS_TNILNSP_7ScaleInE1ELSR_1EEEEEENS4_6LayoutISD_NS5_IJSC_NSA_ILi0EEESV_EEEEENS5_IJNS4_10UnderscoreESY_SY_EEEEENS4_13SM90_TMA_LOADENS4_14ComposedLayoutINS4_7SwizzleILi3ELi4ELi3EEENS4_18smem_ptr_flag_bitsILi8EEENSU_INS5_IJNSA_ILi8EEESI_EEENS5_IJSI_SC_EEEEEEEvNS4_8identityENS4_23SM90_TMA_LOAD_MULTICASTES1B_vS1C_EENS_8epilogue10collective6detail29Sm90TmaWarpSpecializedAdapterINS1G_15DefaultEpilogueISK_SL_SL_NS1F_6thread17LinearCombinationISK_Li1EffLNS1K_9ScaleType4KindE0ELNS_15FloatRoundStyleE2ESK_EENS1_15EpilogueDefaultEEEEEvvEEEEvNT_6ParamsE)
        .other          _ZN7cutlass13device_kernelINS_4gemm6kernel13GemmUniversalIN4cute5tupleIJiiiiEEENS1_10collective13CollectiveMmaINS1_37MainloopSm90TmaGmmaWarpSpecializedFP8ILi4ENS5_IJNS4_1CILi2EEENSA_ILi1EEESC_EEENS1_35KernelTmaWarpSpecializedCooperativeEEENS5_IJNSA_ILi256EEENSA_ILi64EEENSA_ILi128EEEEEENS_12float_e5m2_tENS5_IJlSC_lEEESK_SL_NS4_8TiledMMAINS4_8MMA_AtomIJNS4_4SM904GMMA30MMA_64x64x32_F32E5M2E5M2_SS_TNILNSP_7ScaleInE1ELSR_1EEEEEENS4_6LayoutISD_NS5_IJSC_NSA_ILi0EEESV_EEEEENS5_IJNS4_10UnderscoreESY_SY_EEEEENS4_13SM90_TMA_LOADENS4_14ComposedLayoutINS4_7SwizzleILi3ELi4ELi3EEENS4_18smem_ptr_flag_bitsILi8EEENSU_INS5_IJNSA_ILi8EEESI_EEENS5_IJSI_SC_EEEEEEEvNS4_8identityENS4_23SM90_TMA_LOAD_MULTICASTES1B_vS1C_EENS_8epilogue10collective6detail29Sm90TmaWarpSpecializedAdapterINS1G_15DefaultEpilogueISK_SL_SL_NS1F_6thread17LinearCombinationISK_Li1EffLNS1K_9ScaleType4KindE0ELNS_15FloatRoundStyleE2ESK_EENS1_15EpilogueDefaultEEEEEvvEEEEvNT_6ParamsE,@"STO_CUDA_ENTRY STV_DEFAULT"
_ZN7cutlass13device_kernelINS_4gemm6kernel13GemmUniversalIN4cute5tupleIJiiiiEEENS1_10collective13CollectiveMmaINS1_37MainloopSm90TmaGmmaWarpSpecializedFP8ILi4ENS5_IJNS4_1CILi2EEENSA_ILi1EEESC_EEENS1_35KernelTmaWarpSpecializedCooperativeEEENS5_IJNSA_ILi256EEENSA_ILi64EEENSA_ILi128EEEEEENS_12float_e5m2_tENS5_IJlSC_lEEESK_SL_NS4_8TiledMMAINS4_8MMA_AtomIJNS4_4SM904GMMA30MMA_64x64x32_F32E5M2E5M2_SS_TNILNSP_7ScaleInE1ELSR_1EEEEEENS4_6LayoutISD_NS5_IJSC_NSA_ILi0EEESV_EEEEENS5_IJNS4_10UnderscoreESY_SY_EEEEENS4_13SM90_TMA_LOADENS4_14ComposedLayoutINS4_7SwizzleILi3ELi4ELi3EEENS4_18smem_ptr_flag_bitsILi8EEENSU_INS5_IJNSA_ILi8EEESI_EEENS5_IJSI_SC_EEEEEEEvNS4_8identityENS4_23SM90_TMA_LOAD_MULTICASTES1B_vS1C_EENS_8epilogue10collective6detail29Sm90TmaWarpSpecializedAdapterINS1G_15DefaultEpilogueISK_SL_SL_NS1F_6thread17LinearCombinationISK_Li1EffLNS1K_9ScaleType4KindE0ELNS_15FloatRoundStyleE2ESK_EENS1_15EpilogueDefaultEEEEEvvEEEEvNT_6ParamsE:
[----:B------:R-:W-:Y:S01]  /*0000*/  LDC R1, c[0x0][0x28] ;  /* 0x00000a00ff017b82 */ /* 0x000fe20000000800 */
[----:B------:R-:W0:Y:S01]  /*0010*/  S2R R0, SR_TID.X ;  /* 0x0000000000007919 */ /* 0x000e220000002100 */
[----:B------:R-:W-:Y:S01]  /*0020*/  ELECT P0, URZ, PT ;  /* 0x00000000003f782f */ /* 0x000fe20003800000 */
[----:B------:R-:W-:Y:S01]  /*0030*/  BSSY B0, `(.L_x_0) ;  /* 0x000000f000007945 */ /* 0x000fe20003800000 */
[--C-:B0-----:R-:W-:Y:S02]  /*0040*/  SHF.R.U32.HI R2, RZ, 0x5, R0.reuse ;  /* 0x00000005ff027819 */ /* 0x101fe40000011600 */
[----:B------:R-:W-:-:S03]  /*0050*/  SHF.R.U32.HI R3, RZ, 0x7, R0 ;  /* 0x00000007ff037819 */ /* 0x000fc60000011600 */
[----:B------:R-:W0:Y:S04]  /*0060*/  SHFL.IDX PT, R7, R2, RZ, 0x1f ;  /* 0x00001fff02077589 */ /* 0x000e2800000e0000 */
[----:B------:R-:W1:Y:S01]  /*0070*/  SHFL.IDX PT, R3, R3, RZ, 0x1f ;  /* 0x00001fff03037589 */ /* 0x000e6200000e0000 */
[----:B0-----:R-:W-:-:S13]  /*0080*/  ISETP.NE.OR P0, PT, R7, RZ, !P0 ;  /* 0x000000ff0700720c */ /* 0x001fda0004705670 */
[----:B-1----:R-:W-:Y:S05]  /*0090*/  @P0 BRA `(.L_x_1) ;  /* 0x0000000000200947 */ /* 0x002fea0003800000 */
[----:B------:R-:W-:Y:S02]  /*00a0*/  ULDC.64 UR4, c[0x0][0x198] ;  /* 0x0000660000047ab9 */ /* 0x000fe40000000a00 */
[----:B------:R-:W-:Y:S02]  /*00b0*/  UIADD3 UR6, UP0, UR4, 0xf0, URZ ;  /* 0x000000f004067890 */ /* 0x000fe4000ff1e03f */
[----:B------:R-:W-:Y:S02]  /*00c0*/  UIADD3 UR4, UP1, UR4, 0x1f0, URZ ;  /* 0x000001f004047890 */ /* 0x000fe4000ff3e03f */
[----:B------:R-:W-:Y:S02]  /*00d0*/  UIADD3.X UR7, URZ, UR5, URZ, UP0, !UPT ;  /* 0x000000053f077290 */ /* 0x000fe400087fe43f */
[----:B------:R-:W-:-:S07]  /*00e0*/  UIADD3.X UR5, URZ, UR5, URZ, UP1, !UPT ;  /* 0x000000053f057290 */ /* 0x000fce0008ffe43f */
[----:B------:R0:W-:Y:S02]  /*00f0*/  UTMACCTL.PF [UR6] ;  /* 0x00000000060079b9 */ /* 0x0001e40008040000 */
[----:B------:R0:W-:Y:S02]  /*0100*/  UTMACCTL.PF [UR4] ;  /* 0x00000000040079b9 */ /* 0x0001e40008040000 */
[----:B0-----:R-:W-:Y:S01]  /*0110*/  NOP ;  /* 0x0000000000007918 */ /* 0x001fe20000000000 */
.L_x_1:
[----:B------:R-:W-:Y:S05]  /*0120*/  BSYNC B0 ;  /* 0x0000000000007941 */ /* 0x000fea0003800000 */
.L_x_0:
[----:B------:R-:W0:Y:S02]  /*0130*/  SHFL.IDX PT, R4, R2, RZ, 0x1f ;  /* 0x00001fff02047589 */ /* 0x000e2400000e0000 */
[----:B0-----:R-:W-:-:S13]  /*0140*/  ISETP.NE.AND P0, PT, R4, RZ, PT ;  /* 0x000000ff0400720c */ /* 0x001fda0003f05270 */
[----:B------:R-:W-:Y:S05]  /*0150*/  @P0 BRA `(.L_x_2) ;  /* 0x0000000000580947 */ /* 0x000fea0003800000 */
[----:B------:R-:W0:Y:S01]  /*0160*/  S2UR UR8, SR_CgaCtaId ;  /* 0x00000000000879c3 */ /* 0x000e220000008800 */
[----:B------:R-:W-:Y:S01]  /*0170*/  UMOV UR4, 0x400 ;  /* 0x0000040000047882 */ /* 0x000fe20000000000 */
[----:B------:R-:W-:Y:S01]  /*0180*/  UMOV UR5, 0x1 ;  /* 0x0000000100057882 */ /* 0x000fe20000000000 */
[----:B------:R-:W-:Y:S01]  /*0190*/  UMOV UR6, 0x4 ;  /* 0x0000000400067882 */ /* 0x000fe20000000000 */
[----:B------:R-:W-:Y:S01]  /*01a0*/  ELECT P0, URZ, PT ;  /* 0x00000000003f782f */ /* 0x000fe20003800000 */
[----:B------:R-:W-:-:S04]  /*01b0*/  UIADD3 UR6, -UR6, 0x100000, URZ ;  /* 0x0010000006067890 */ /* 0x000fc8000fffe13f */
[----:B------:R-:W-:Y:S02]  /*01c0*/  USHF.L.U32 UR7, UR6, 0xb, URZ ;  /* 0x0000000b06077899 */ /* 0x000fe4000800063f */
[----:B------:R-:W-:Y:S02]  /*01d0*/  USHF.L.U32 UR6, UR6, 0x1, URZ ;  /* 0x0000000106067899 */ /* 0x000fe4000800063f */
[----:B0-----:R-:W-:Y:S02]  /*01e0*/  ULEA UR8, UR8, UR4, 0x18 ;  /* 0x0000000408087291 */ /* 0x001fe4000f8ec03f */
[----:B------:R-:W-:-:S04]  /*01f0*/  UIADD3 UR4, -UR5, 0x100000, URZ ;  /* 0x0010000005047890 */ /* 0x000fc8000fffe13f */
[----:B------:R-:W-:Y:S02]  /*0200*/  USHF.L.U32 UR5, UR4, 0xb, URZ ;  /* 0x0000000b04057899 */ /* 0x000fe4000800063f */
[----:B------:R-:W-:Y:S01]  /*0210*/  USHF.L.U32 UR4, UR4, 0x1, URZ ;  /* 0x0000000104047899 */ /* 0x000fe2000800063f */
[----:B------:R-:W0:Y:S11]  /*0220*/  FENCE.VIEW.ASYNC.S ;  /* 0x00000000000073c6 */ /* 0x000e360000000000 */
[----:B0-----:R0:W1:Y:S01]  /*0230*/  SYNCS.EXCH.64 URZ, [UR8], UR4 ;  /* 0x00000004083f75b2 */ /* 0x0010620008000100 */
[----:B------:R0:W2:Y:S01]  /*0240*/  SYNCS.EXCH.64 URZ, [UR8+0x20], UR6 ;  /* 0x00002006083f75b2 */ /* 0x0000a20008000100 */
[----:B------:R0:W3:Y:S01]  /*0250*/  SYNCS.EXCH.64 URZ, [UR8+0x8], UR4 ;  /* 0x00000804083f75b2 */ /* 0x0000e20008000100 */
[----:B------:R0:W4:Y:S01]  /*0260*/  SYNCS.EXCH.64 URZ, [UR8+0x28], UR6 ;  /* 0x00002806083f75b2 */ /* 0x0001220008000100 */
[----:B------:R0:W0:Y:S01]  /*0270*/  SYNCS.EXCH.64 URZ, [UR8+0x10], UR4 ;  /* 0x00001004083f75b2 */ /* 0x0000220008000100 */
[----:B------:R0:W0:Y:S01]  /*0280*/  SYNCS.EXCH.64 URZ, [UR8+0x30], UR6 ;  /* 0x00003006083f75b2 */ /* 0x0000220008000100 */
[----:B------:R0:W0:Y:S01]  /*0290*/  SYNCS.EXCH.64 URZ, [UR8+0x18], UR4 ;  /* 0x00001804083f75b2 */ /* 0x0000220008000100 */
[----:B------:R0:W0:Y:S01]  /*02a0*/  SYNCS.EXCH.64 URZ, [UR8+0x38], UR6 ;  /* 0x00003806083f75b2 */ /* 0x0000220008000100 */
[----:B------:R-:W-:Y:S01]  /*02b0*/  NOP ;  /* 0x0000000000007918 */ /* 0x000fe20000000000 */
.L_x_2:
[----:B------:R-:W-:Y:S01]  /*02c0*/  SHF.R.S32.HI R5, RZ, 0x1f, R0 ;  /* 0x0000001fff057819 */ /* 0x000fe20000011400 */
[----:B------:R-:W5:Y:S01]  /*02d0*/  SHFL.IDX PT, R2, R2, RZ, 0x1f ;  /* 0x00001fff02027589 */ /* 0x000f6200000e0000 */
[----:B0-----:R-:W0:Y:S01]  /*02e0*/  S2UR UR8, SR_CTAID.X ;  /* 0x00000000000879c3 */ /* 0x001e220000002500 */
[----:B------:R-:W-:Y:S02]  /*02f0*/  ELECT P0, URZ, PT ;  /* 0x00000000003f782f */ /* 0x000fe40003800000 */
[----:B------:R-:W-:Y:S01]  /*0300*/  LEA.HI R5, R5, R0, RZ, 0x7 ;  /* 0x0000000005057211 */ /* 0x000fe200078f38ff */
[----:B------:R-:W1:Y:S01]  /*0310*/  S2R R8, SR_CTAID.Y ;  /* 0x0000000000087919 */ /* 0x000e620000002600 */
[----:B------:R-:W-:Y:S01]  /*0320*/  SHF.R.S32.HI R11, RZ, 0x1f, R4 ;  /* 0x0000001fff0b7819 */ /* 0x000fe20000011404 */
[----:B------:R-:W-:Y:S01]  /*0330*/  ULDC UR4, c[0x0][0x150] ;  /* 0x0000540000047ab9 */ /* 0x000fe20000000800 */
[----:B------:R-:W-:Y:S01]  /*0340*/  LOP3.LUT R5, R5, 0xffffff80, RZ, 0xc0, !PT ;  /* 0xffffff8005057812 */ /* 0x000fe200078ec0ff */
[----:B------:R-:W-:Y:S01]  /*0350*/  VIADD R16, R3, 0xffffffff ;  /* 0xffffffff03107836 */ /* 0x000fe20000000000 */
[----:B------:R-:W-:Y:S01]  /*0360*/  LEA.HI R11, R11, R4, RZ, 0x2 ;  /* 0x000000040b0b7211 */ /* 0x000fe200078f10ff */
[----:B------:R-:W2:Y:S01]  /*0370*/  LDC R12, c[0x0][0x144] ;  /* 0x00005100ff0c7b82 */ /* 0x000ea20000000800 */
[----:B------:R-:W-:Y:S01]  /*0380*/  NOP ;  /* 0x0000000000007918 */ /* 0x000fe20000000000 */
[----:B------:R-:W-:Y:S01]  /*0390*/  IMAD.IADD R6, R0, 0x1, -R5 ;  /* 0x0000000100067824 */ /* 0x000fe200078e0a05 */
[----:B------:R-:W-:Y:S01]  /*03a0*/  LOP3.LUT R11, R11, 0x3ffffffc, RZ, 0xc0, !PT ;  /* 0x3ffffffc0b0b7812 */ /* 0x000fe200078ec0ff */
[----:B------:R-:W-:Y:S01]  /*03b0*/  NOP ;  /* 0x0000000000007918 */ /* 0x000fe20000000000 */
[----:B------:R-:W-:-:S02]  /*03c0*/  ISETP.NE.AND P4, PT, R3, RZ, PT ;  /* 0x000000ff0300720c */ /* 0x000fc40003f85270 */
[----:B------:R-:W-:Y:S01]  /*03d0*/  SHF.R.S32.HI R5, RZ, 0x1f, R6 ;  /* 0x0000001fff057819 */ /* 0x000fe20000011406 */
[----:B------:R-:W-:Y:S01]  /*03e0*/  IMAD.IADD R4, R4, 0x1, -R11 ;  /* 0x0000000104047824 */ /* 0x000fe200078e0a0b */
[----:B------:R-:W3:Y:S01]  /*03f0*/  LDC R14, c[0x0][0x140] ;  /* 0x00005000ff0e7b82 */ /* 0x000ee20000000800 */
[----:B------:R-:W-:Y:S02]  /*0400*/  ISETP.GE.U32.AND P6, PT, R16, 0x2, PT ;  /* 0x000000021000780c */ /* 0x000fe40003fc6070 */
[----:B------:R-:W-:Y:S02]  /*0410*/  LEA.HI R5, R5, R6, RZ, 0x3 ;  /* 0x0000000605057211 */ /* 0x000fe400078f18ff */
[----:B-----5:R-:W-:Y:S02]  /*0420*/  ISETP.NE.OR P0, PT, R2, RZ, !P0 ;  /* 0x000000ff0200720c */ /* 0x020fe40004705670 */
[--C-:B------:R-:W-:Y:S01]  /*0430*/  SHF.R.S32.HI R2, RZ, 0x3, R5.reuse ;  /* 0x00000003ff027819 */ /* 0x100fe20000011405 */
[----:B------:R-:W5:Y:S01]  /*0440*/  LDC R13, c[0x0][0x148] ;  /* 0x00005200ff0d7b82 */ /* 0x000f620000000800 */
[----:B------:R-:W-:-:S02]  /*0450*/  SHF.R.S32.HI R5, RZ, 0x1f, R5 ;  /* 0x0000001fff057819 */ /* 0x000fc40000011405 */
[----:B0-----:R-:W-:Y:S02]  /*0460*/  I2FP.F32.U32 R10, UR8 ;  /* 0x00000008000a7c45 */ /* 0x001fe40008201000 */
[----:B------:R-:W-:-:S03]  /*0470*/  LEA.HI R5, R5, R2, RZ, 0x2 ;  /* 0x0000000205057211 */ /* 0x000fc600078f10ff */
[----:B------:R-:W-:Y:S01]  /*0480*/  FMUL R10, R10, UR4 ;  /* 0x000000040a0a7c20 */ /* 0x000fe20008400000 */
[----:B------:R-:W-:Y:S01]  /*0490*/  LOP3.LUT R5, R5, 0xfffffffc, RZ, 0xc0, !PT ;  /* 0xfffffffc05057812 */ /* 0x000fe200078ec0ff */
[----:B------:R-:W-:Y:S01]  /*04a0*/  VOTEU.ALL UP0, P0 ;  /* 0x00000000003f7886 */ /* 0x000fe20000000000 */
[----:B-1----:R-:W-:Y:S01]  /*04b0*/  I2FP.F32.U32 R11, R8 ;  /* 0x00000008000b7245 */ /* 0x002fe20000201000 */
[----:B------:R-:W-:Y:S01]  /*04c0*/  ULDC UR4, c[0x0][0x154] ;  /* 0x0000550000047ab9 */ /* 0x000fe20000000800 */
[----:B------:R-:W-:Y:S01]  /*04d0*/  VOTEU.ALL UP1, P0 ;  /* 0x00000000003f7886 */ /* 0x000fe20000020000 */
[----:B------:R-:W0:Y:S01]  /*04e0*/  F2I.U32.TRUNC.NTZ R10, R10 ;  /* 0x0000000a000a7305 */ /* 0x000e22000020f000 */
[----:B------:R-:W-:Y:S01]  /*04f0*/  IMAD.IADD R5, R2, 0x1, -R5 ;  /* 0x0000000102057824 */ /* 0x000fe200078e0a05 */
[----:B------:R-:W1:Y:S01]  /*0500*/  @!UP0 S2UR UR7, SR_CgaCtaId ;  /* 0x00000000000789c3 */ /* 0x000e620000008800 */
[----:B------:R-:W-:Y:S01]  /*0510*/  @!UP0 UMOV UR6, 0x400 ;  /* 0x0000040000068882 */ /* 0x000fe20000000000 */
[----:B---3--:R-:W-:Y:S01]  /*0520*/  ISETP.EQ.U32.AND P2, PT, R14, 0x1, PT ;  /* 0x000000010e00780c */ /* 0x008fe20003f42070 */
[----:B------:R-:W-:-:S05]  /*0530*/  IMAD R5, R4, 0x4, R5 ;  /* 0x0000000404057824 */ /* 0x000fca00078e0205 */
[----:B------:R-:W-:-:S04]  /*0540*/  LEA.HI R2, R5, R5, RZ, 0x1 ;  /* 0x0000000505027211 */ /* 0x000fc800078f08ff */
[----:B------:R-:W-:Y:S01]  /*0550*/  LOP3.LUT R4, R2, 0xfffffffe, RZ, 0xc0, !PT ;  /* 0xfffffffe02047812 */ /* 0x000fe200078ec0ff */
[----:B0-----:R-:W-:Y:S02]  /*0560*/  IMAD.MOV R15, RZ, RZ, -R10 ;  /* 0x000000ffff0f7224 */ /* 0x001fe400078e0a0a */
[----:B------:R-:W-:Y:S01]  /*0570*/  FMUL R10, R11, UR4 ;  /* 0x000000040b0a7c20 */ /* 0x000fe20008400000 */
[----:B------:R-:W-:Y:S01]  /*0580*/  SHF.R.S32.HI R2, RZ, 0x1f, R7 ;  /* 0x0000001fff027819 */ /* 0x000fe20000011407 */
[----:B------:R-:W-:Y:S01]  /*0590*/  UMOV UR4, 0x20 ;  /* 0x0000002000047882 */ /* 0x000fe20000000000 */
[----:B--2---:R-:W-:Y:S01]  /*05a0*/  IMAD R12, R12, R15, UR8 ;  /* 0x000000080c0c7e24 */ /* 0x004fe2000f8e020f */
[----:B------:R-:W-:-:S04]  /*05b0*/  @!UP0 UIADD3 UR4, -UR4, 0x100000, URZ ;  /* 0x0010000004048890 */ /* 0x000fc8000fffe13f */
[----:B------:R-:W-:Y:S02]  /*05c0*/  @!UP0 USHF.L.U32 UR5, UR4, 0xb, URZ ;  /* 0x0000000b04058899 */ /* 0x000fe4000800063f */
[----:B------:R-:W-:Y:S01]  /*05d0*/  @!UP0 USHF.L.U32 UR4, UR4, 0x1, URZ ;  /* 0x0000000104048899 */ /* 0x000fe2000800063f */
[C---:B------:R-:W-:Y:S01]  /*05e0*/  IMAD.IADD R11, R5.reuse, 0x1, -R4 ;  /* 0x00000001050b7824 */ /* 0x040fe200078e0a04 */
[----:B------:R-:W0:Y:S01]  /*05f0*/  F2I.U32.TRUNC.NTZ R10, R10 ;  /* 0x0000000a000a7305 */ /* 0x000e22000020f000 */
[----:B------:R-:W-:Y:S01]  /*0600*/  LEA.HI R2, R2, R7, RZ, 0x2 ;  /* 0x0000000702027211 */ /* 0x000fe200078f10ff */
[----:B------:R-:W-:Y:S02]  /*0610*/  IMAD.SHL.U32 R4, R5, 0x4, RZ ;  /* 0x0000000405047824 */ /* 0x000fe400078e00ff */
[----:B------:R-:W-:Y:S01]  /*0620*/  ISETP.NE.AND P3, PT, R11, R12, PT ;  /* 0x0000000c0b00720c */ /* 0x000fe20003f65270 */
[----:B-1----:R-:W-:Y:S01]  /*0630*/  @!UP0 ULEA UR6, UR7, UR6, 0x18 ;  /* 0x0000000607068291 */ /* 0x002fe2000f8ec03f */
[----:B------:R-:W-:Y:S01]  /*0640*/  LOP3.LUT R2, R2, 0xfffffffc, RZ, 0xc0, !PT ;  /* 0xfffffffc02027812 */ /* 0x000fe200078ec0ff */
[----:B------:R-:W-:Y:S01]  /*0650*/  VOTEU.ALL UP0, P0 ;  /* 0x00000000003f7886 */ /* 0x000fe20000000000 */
[----:B------:R-:W-:-:S02]  /*0660*/  LOP3.LUT R5, R5, 0xc, R4, 0x78, !PT ;  /* 0x0000000c05057812 */ /* 0x000fc400078e7804 */
[----:B------:R-:W-:Y:S01]  /*0670*/  LOP3.LUT P0, RZ, R6, 0x7, RZ, 0xc0, !PT ;  /* 0x0000000706ff7812 */ /* 0x000fe2000780c0ff */
[----:B------:R-:W-:Y:S02]  /*0680*/  IMAD.IADD R7, R7, 0x1, -R2 ;  /* 0x0000000107077824 */ /* 0x000fe400078e0a02 */
[----:B------:R-:W-:Y:S01]  /*0690*/  IMAD.MOV.U32 R6, RZ, RZ, 0x1 ;  /* 0x00000001ff067424 */ /* 0x000fe200078e00ff */
[----:B------:R-:W-:Y:S01]  /*06a0*/  ISETP.LT.U32.AND P0, PT, R5, 0x2, !P0 ;  /* 0x000000020500780c */ /* 0x000fe20004701070 */
[----:B0-----:R-:W-:Y:S01]  /*06b0*/  IMAD.MOV R20, RZ, RZ, -R10 ;  /* 0x000000ffff147224 */ /* 0x001fe200078e0a0a */
[----:B------:R-:W-:Y:S01]  /*06c0*/  ISETP.NE.AND P1, PT, R7, 0x3, PT ;  /* 0x000000030700780c */ /* 0x000fe20003f25270 */
[----:B------:R-:W0:Y:S02]  /*06d0*/  FENCE.VIEW.ASYNC.S ;  /* 0x00000000000073c6 */ /* 0x000e240000000000 */
[----:B0-----:R0:W1:Y:S01]  /*06e0*/  @!UP0 SYNCS.EXCH.64 URZ, [UR6+0x50], UR4 ;  /* 0x00005004063f85b2 */ /* 0x0010620008000100 */
[----:B------:R-:W-:Y:S01]  /*06f0*/  @P3 LEA.HI R2, R5, R5, RZ, 0x1 ;  /* 0x0000000505023211 */ /* 0x000fe200078f08ff */
[----:B-----5:R-:W-:Y:S01]  /*0700*/  IMAD R11, R13, R20, R8 ;  /* 0x000000140d0b7224 */ /* 0x020fe200078e0208 */
[----:B------:R-:W-:-:S02]  /*0710*/  ISETP.EQ.OR P1, PT, R7, RZ, !P1 ;  /* 0x000000ff0700720c */ /* 0x000fc40004f22670 */
[----:B------:R-:W-:Y:S02]  /*0720*/  @P3 SHF.R.S32.HI R2, RZ, 0x1, R2 ;  /* 0x00000001ff023819 */ /* 0x000fe40000011402 */
[----:B------:R-:W-:Y:S02]  /*0730*/  ISETP.EQ.AND P1, PT, R3, RZ, P1 ;  /* 0x000000ff0300720c */ /* 0x000fe40000f22270 */
[----:B------:R-:W-:Y:S02]  /*0740*/  @P3 ISETP.NE.AND P5, PT, R2, R11, PT ;  /* 0x0000000b0200320c */ /* 0x000fe40003fa5270 */
[----:B------:R-:W-:Y:S02]  /*0750*/  SEL R3, RZ, 0x1, !P0 ;  /* 0x00000001ff037807 */ /* 0x000fe40004000000 */
[----:B------:R-:W-:Y:S02]  /*0760*/  @P3 SEL R6, RZ, 0x1, P5 ;  /* 0x00000001ff063807 */ /* 0x000fe40002800000 */
[----:B------:R-:W-:Y:S01]  /*0770*/  SEL R4, RZ, 0x1, !P1 ;  /* 0x00000001ff047807 */ /* 0x000fe20004800000 */
[----:B------:R0:W2:Y:S01]  /*0780*/  @!UP1 SYNCS.EXCH.64 URZ, [UR6+0x58], UR4 ;  /* 0x00005804063f95b2 */ /* 0x0000a20008000100 */
[----:B------:R-:W-:Y:S01]  /*0790*/  LOP3.LUT R6, R6, R3, RZ, 0xc0, !PT ;  /* 0x0000000306067212 */ /* 0x000fe200078ec0ff */
[----:B------:R-:W-:Y:S01]  /*07a0*/  NOP ;  /* 0x0000000000007918 */ /* 0x000fe20000000000 */
[----:B------:R-:W-:Y:S01]  /*07b0*/  SEL R4, R4, 0x2, P6 ;  /* 0x0000000204047807 */ /* 0x000fe20003000000 */
[----:B------:R-:W-:Y:S06]  /*07c0*/  @!P2 BRA `(.L_x_3) ;  /* 0x000000000008a947 */ /* 0x000fec0003800000 */
[----:B-12-4-:R-:W-:Y:S01]  /*07d0*/  UCGABAR_ARV ;  /* 0x00000000000079c7 */ /* 0x016fe20008000000 */
[----:B------:R-:W-:Y:S05]  /*07e0*/  BRA `(.L_x_4) ;  /* 0x0000000000047947 */ /* 0x000fea0003800000 */
.L_x_3:
[----:B-12-4-:R-:W-:Y:S01]  /*07f0*/  NOP ;  /* 0x0000000000007918 */ /* 0x016fe20000000000 */
.L_x_4:
[----:B------:R-:W1:Y:S01]  /*0800*/  LDC R2, c[0x0][0x65c] ;  /* 0x00019700ff027b82 */ /* 0x000e620000000800 */
[----:B------:R-:W-:Y:S01]  /*0810*/  IMAD.MOV.U32 R3, RZ, RZ, RZ ;  /* 0x000000ffff037224 */ /* 0x000fe200078e00ff */
[----:B-1----:R-:W-:Y:S01]  /*0820*/  ISETP.NE.AND P3, PT, R2, 0x1, PT ;  /* 0x000000010200780c */ /* 0x002fe20003f65270 */
[----:B------:R-:W-:-:S12]  /*0830*/  IMAD.U32 R2, RZ, RZ, UR8 ;  /* 0x00000008ff027e24 */ /* 0x000fd8000f8e00ff */
[----:B------:R-:W1:Y:S01]  /*0840*/  @P3 LDC R15, c[0x0][0x10] ;  /* 0x00000400ff0f3b82 */ /* 0x000e620000000800 */
[----:B------:R-:W-:Y:S02]  /*0850*/  @P3 IMAD.MOV.U32 R9, RZ, RZ, RZ ;  /* 0x000000ffff093224 */ /* 0x000fe400078e00ff */
[----:B------:R-:W-:-:S05]  /*0860*/  @P3 IMAD.MOV.U32 R17, RZ, RZ, RZ ;  /* 0x000000ffff113224 */ /* 0x000fca00078e00ff */
[----:B------:R-:W2:Y:S01]  /*0870*/  @!P3 LDC R11, c[0x0][0xc] ;  /* 0x00000300ff0bbb82 */ /* 0x000ea20000000800 */
[----:B-1----:R-:W-:-:S04]  /*0880*/  @P3 IMAD.WIDE.U32 R14, R15, UR8, R8 ;  /* 0x000000080f0e3c25 */ /* 0x002fc8000f8e0008 */
[----:B--2---:R-:W-:-:S04]  /*0890*/  @!P3 IMAD.WIDE.U32 R10, R8, R11, R2 ;  /* 0x0000000b080ab225 */ /* 0x004fc800078e0002 */
[----:B------:R-:W-:Y:S02]  /*08a0*/  @P3 IMAD.MOV.U32 R2, RZ, RZ, R14 ;  /* 0x000000ffff023224 */ /* 0x000fe400078e000e */
[----:B------:R-:W-:Y:S02]  /*08b0*/  @P3 IMAD.IADD R3, R15, 0x1, R17 ;  /* 0x000000010f033824 */ /* 0x000fe400078e0211 */
[----:B------:R-:W-:Y:S02]  /*08c0*/  @!P3 IMAD.MOV.U32 R2, RZ, RZ, R10 ;  /* 0x000000ffff02b224 */ /* 0x000fe400078e000a */
[----:B------:R-:W-:Y:S01]  /*08d0*/  @!P3 IMAD.MOV.U32 R3, RZ, RZ, R11 ;  /* 0x000000ffff03b224 */ /* 0x000fe200078e000b */
[----:B------:R-:W-:Y:S06]  /*08e0*/  @!P2 BRA `(.L_x_5) ;  /* 0x00000000000ca947 */ /* 0x000fec0003800000 */
[----:B------:R-:W-:Y:S01]  /*08f0*/  UCGABAR_WAIT ;  /* 0x0000000000007dc7 */ /* 0x000fe20008000000 */
[----:B------:R-:W-:Y:S01]  /*0900*/  CCTL.IVALL ;  /* 0x00000000ff00798f */ /* 0x000fe20002000000 */
[----:B------:R-:W-:Y:S05]  /*0910*/  BRA `(.L_x_6) ;  /* 0x0000000000047947 */ /* 0x000fea0003800000 */
.L_x_5:
[----:B------:R-:W-:Y:S06]  /*0920*/  BAR.SYNC.DEFER_BLOCKING 0x0 ;  /* 0x0000000000007b1d */ /* 0x000fec0000010000 */
.L_x_6:
[----:B------:R-:W-:Y:S05]  /*0930*/  @!P4 BRA `(.L_x_7) ;  /* 0x000000780078c947 */ /* 0x000fea0003800000 */
[----:B------:R-:W-:-:S13]  /*0940*/  ISETP.GT.U32.AND P0, PT, R16, 0x1, PT ;  /* 0x000000011000780c */ /* 0x000fda0003f04070 */
[----:B0-----:R-:W-:Y:S05]  /*0950*/  @P0 EXIT ;  /* 0x000000000000094d */ /* 0x001fea0003800000 */
[----:B------:R-:W-:Y:S01]  /*0960*/  ULDC.64 UR4, c[0x0][0x650] ;  /* 0x0001940000047ab9 */ /* 0x000fe20000000a00 */
[----:B------:R-:W-:Y:S01]  /*0970*/  PRMT R14, RZ, 0x7610, R14 ;  /* 0x00007610ff0e7816 */ /* 0x000fe2000000000e */
[----:B------:R-:W-:Y:S01]  /*0980*/  IMAD.MOV.U32 R11, RZ, RZ, -0x1 ;  /* 0xffffffffff0b7424 */ /* 0x000fe200078e00ff */
[----:B------:R-:W-:Y:S01]  /*0990*/  ISETP.GE.U32.AND P0, PT, R2, UR4, PT ;  /* 0x0000000402007c0c */ /* 0x000fe2000bf06070 */
[----:B------:R-:W-:Y:S02]  /*09a0*/  IMAD.MOV.U32 R10, RZ, RZ, -0x1 ;  /* 0xffffffffff0a7424 */ /* 0x000fe400078e00ff */
[----:B------:R-:W-:Y:S01]  /*09b0*/  IMAD.MOV.U32 R7, RZ, RZ, -0x1 ;  /* 0xffffffffff077424 */ /* 0x000fe200078e00ff */
[----:B------:R-:W-:-:S13]  /*09c0*/  ISETP.GE.U32.AND.EX P0, PT, R3, UR5, PT, P0 ;  /* 0x0000000503007c0c */ /* 0x000fda000bf06100 */
[----:B------:R-:W-:Y:S05]  /*09d0*/  @P0 BRA `(.L_x_8) ;  /* 0x0000000400280947 */ /* 0x000fea0003800000 */
[----:B------:R-:W0:Y:S01]  /*09e0*/  LDC.64 R22, c[0x0][0x628] ;  /* 0x00018a00ff167b82 */ /* 0x000e220000000a00 */
[----:B------:R-:W-:Y:S02]  /*09f0*/  IMAD.MOV.U32 R10, RZ, RZ, R2 ;  /* 0x000000ffff0a7224 */ /* 0x000fe400078e0002 */
[----:B------:R-:W-:-:S05]  /*0a00*/  IMAD.MOV.U32 R11, RZ, RZ, R3 ;  /* 0x000000ffff0b7224 */ /* 0x000fca00078e0003 */
[----:B------:R-:W1:Y:S08]  /*0a10*/  LDC R18, c[0x0][0x630] ;  /* 0x00018c00ff127b82 */ /* 0x000e700000000800 */
[----:B------:R-:W2:Y:S01]  /*0a20*/  LDC.64 R24, c[0x0][0x620] ;  /* 0x00018800ff187b82 */ /* 0x000ea20000000a00 */
[----:B0-----:R-:W-:-:S04]  /*0a30*/  ISETP.NE.U32.AND P0, PT, R22, RZ, PT ;  /* 0x000000ff1600720c */ /* 0x001fc80003f05070 */
[----:B------:R-:W-:-:S13]  /*0a40*/  ISETP.NE.AND.EX P0, PT, R23, RZ, PT, P0 ;  /* 0x000000ff1700720c */ /* 0x000fda0003f05300 */
[----:B-12---:R-:W-:Y:S05]  /*0a50*/  @!P0 BRA `(.L_x_9) ;  /* 0x0000000000288947 */ /* 0x006fea0003800000 */
[----:B------:R-:W0:Y:S02]  /*0a60*/  LDC R7, c[0x0][0x634] ;  /* 0x00018d00ff077b82 */ /* 0x000e240000000800 */
[----:B0-----:R-:W-:-:S05]  /*0a70*/  IADD3 R7, P0, R2, R7, RZ ;  /* 0x0000000702077210 */ /* 0x001fca0007f1e0ff */
[----:B------:R-:W-:-:S04]  /*0a80*/  IMAD.X R19, RZ, RZ, R3, P0 ;  /* 0x000000ffff137224 */ /* 0x000fc800000e0603 */
[----:B------:R-:W-:-:S04]  /*0a90*/  IMAD.WIDE.U32 R10, R19, R22, RZ ;  /* 0x00000016130a7225 */ /* 0x000fc800078e00ff */
[----:B------:R-:W-:-:S04]  /*0aa0*/  IMAD.WIDE.U32 R14, P0, R7, R23, R10 ;  /* 0x00000017070e7225 */ /* 0x000fc8000780000a */
[----:B------:R-:W-:-:S04]  /*0ab0*/  IMAD.WIDE.U32 R10, R7, R22, RZ ;  /* 0x00000016070a7225 */ /* 0x000fc800078e00ff */
[----:B------:R-:W-:Y:S01]  /*0ac0*/  IMAD.X R17, RZ, RZ, RZ, P0 ;  /* 0x000000ffff117224 */ /* 0x000fe200000e06ff */
[----:B------:R-:W-:Y:S01]  /*0ad0*/  IADD3 RZ, P0, R11, R14, RZ ;  /* 0x0000000e0bff7210 */ /* 0x000fe20007f1e0ff */
[----:B------:R-:W-:-:S04]  /*0ae0*/  IMAD.MOV.U32 R16, RZ, RZ, R15 ;  /* 0x000000ffff107224 */ /* 0x000fc800078e000f */
[----:B------:R-:W-:-:S08]  /*0af0*/  IMAD.WIDE.U32.X R10, R19, R23, R16, P0 ;  /* 0x00000017130a7225 */ /* 0x000fd000000e0410 */
.L_x_9:
[----:B------:R-:W0:Y:S01]  /*0b00*/  LDC.64 R26, c[0x0][0x640] ;  /* 0x00019000ff1a7b82 */ /* 0x000e220000000a00 */
[--C-:B------:R-:W-:Y:S01]  /*0b10*/  SHF.R.U64 R28, R10, R18, R11.reuse ;  /* 0x000000120a1c7219 */ /* 0x100fe2000000120b */
[----:B------:R-:W-:Y:S01]  /*0b20*/  IMAD R29, R13, R20, R8 ;  /* 0x000000140d1d7224 */ /* 0x000fe200078e0208 */
[----:B------:R-:W-:Y:S01]  /*0b30*/  SHF.R.U32.HI R7, RZ, R18, R11 ;  /* 0x00000012ff077219 */ /* 0x000fe2000001160b */
[----:B------:R-:W-:Y:S01]  /*0b40*/  IMAD.MOV.U32 R23, RZ, RZ, 0x1 ;  /* 0x00000001ff177424 */ /* 0x000fe200078e00ff */
[----:B------:R-:W-:-:S03]  /*0b50*/  IADD3 R9, P0, RZ, -R28, RZ ;  /* 0x8000001cff097210 */ /* 0x000fc60007f1e0ff */
[----:B------:R-:W1:Y:S02]  /*0b60*/  LDC R16, c[0x0][0x618] ;  /* 0x00018600ff107b82 */ /* 0x000e640000000800 */
[----:B------:R-:W-:Y:S02]  /*0b70*/  IMAD.X R7, RZ, RZ, ~R7, P0 ;  /* 0x000000ffff077224 */ /* 0x000fe400000e0e07 */
[----:B------:R-:W-:-:S04]  /*0b80*/  IMAD.WIDE.U32 R10, R9, R24, R2 ;  /* 0x00000018090a7225 */ /* 0x000fc800078e0002 */
[----:B------:R-:W2:Y:S01]  /*0b90*/  LDC R15, c[0x0][0x608] ;  /* 0x00018200ff0f7b82 */ /* 0x000ea20000000800 */
[----:B------:R-:W-:-:S04]  /*0ba0*/  IMAD R14, R7, R24, RZ ;  /* 0x00000018070e7224 */ /* 0x000fc800078e02ff */
[----:B------:R-:W-:-:S03]  /*0bb0*/  IMAD R7, R9, R25, R14 ;  /* 0x0000001909077224 */ /* 0x000fc600078e020e */
[----:B------:R-:W3:Y:S01]  /*0bc0*/  LDC R22, c[0x0][0x658] ;  /* 0x00019600ff167b82 */ /* 0x000ee20000000800 */
[----:B------:R-:W-:Y:S01]  /*0bd0*/  IMAD.IADD R7, R11, 0x1, R7 ;  /* 0x000000010b077824 */ /* 0x000fe200078e0207 */
[----:B0-----:R-:W-:-:S04]  /*0be0*/  ISETP.NE.U32.AND P0, PT, R26, RZ, PT ;  /* 0x000000ff1a00720c */ /* 0x001fc80003f05070 */
[----:B------:R-:W-:Y:S02]  /*0bf0*/  ISETP.NE.AND.EX P0, PT, R27, RZ, PT, P0 ;  /* 0x000000ff1b00720c */ /* 0x000fe40003f05300 */
[----:B------:R-:W0:Y:S01]  /*0c00*/  LDC R18, c[0x0][0x600] ;  /* 0x00018000ff127b82 */ /* 0x000e220000000800 */
[-CC-:B-1----:R-:W-:Y:S02]  /*0c10*/  SHF.R.U64 R19, R10, R16.reuse, R7.reuse ;  /* 0x000000100a137219 */ /* 0x182fe40000001207 */
[----:B------:R-:W-:Y:S01]  /*0c20*/  SHF.R.U32.HI R10, RZ, R16, R7 ;  /* 0x00000010ff0a7219 */ /* 0x000fe20000011607 */
[----:B------:R-:W-:-:S04]  /*0c30*/  IMAD.MOV.U32 R7, RZ, RZ, -0x1 ;  /* 0xffffffffff077424 */ /* 0x000fc800078e00ff */
[----:B------:R-:W1:Y:S01]  /*0c40*/  LDC R21, c[0x0][0x648] ;  /* 0x00019200ff157b82 */ /* 0x000e620000000800 */
[-CC-:B--2---:R-:W-:Y:S02]  /*0c50*/  SHF.R.U64 R16, R19, R15.reuse, R10.reuse ;  /* 0x0000000f13107219 */ /* 0x184fe4000000120a */
[----:B------:R-:W-:-:S05]  /*0c60*/  SHF.R.U32.HI R9, RZ, R15, R10 ;  /* 0x0000000fff097219 */ /* 0x000fca000001160a */
[----:B------:R-:W2:Y:S01]  /*0c70*/  LDC R24, c[0x0][0x638] ;  /* 0x00018e00ff187b82 */ /* 0x000ea20000000800 */
[-CC-:B---3--:R-:W-:Y:S02]  /*0c80*/  SHF.R.U64 R20, R16, R22.reuse, R9.reuse ;  /* 0x0000001610147219 */ /* 0x188fe40000001209 */
[-C--:B------:R-:W-:Y:S02]  /*0c90*/  SHF.L.U32 R7, R7, R22.reuse, RZ ;  /* 0x0000001607077219 */ /* 0x080fe400000006ff */
[----:B------:R-:W-:Y:S01]  /*0ca0*/  SHF.R.U32.HI R9, RZ, R22, R9 ;  /* 0x00000016ff097219 */ /* 0x000fe20000011609 */
[----:B------:R-:W-:Y:S01]  /*0cb0*/  IMAD.MOV.U32 R8, RZ, RZ, R20 ;  /* 0x000000ffff087224 */ /* 0x000fe200078e0014 */
[----:B------:R-:W-:Y:S01]  /*0cc0*/  LOP3.LUT R13, RZ, R7, RZ, 0x33, !PT ;  /* 0x00000007ff0d7212 */ /* 0x000fe200078e33ff */
[----:B------:R-:W3:Y:S01]  /*0cd0*/  LDC R25, c[0x0][0x610] ;  /* 0x00018400ff197b82 */ /* 0x000ee20000000800 */
[----:B------:R-:W-:Y:S05]  /*0ce0*/  @!P0 BRA `(.L_x_10) ;  /* 0x0000000000288947 */ /* 0x000fea0003800000 */
[----:B------:R-:W4:Y:S02]  /*0cf0*/  LDC R7, c[0x0][0x64c] ;  /* 0x00019300ff077b82 */ /* 0x000f240000000800 */
[----:B----4-:R-:W-:-:S05]  /*0d00*/  IADD3 R7, P0, R20, R7, RZ ;  /* 0x0000000714077210 */ /* 0x010fca0007f1e0ff */
        /* <DEDUP_REMOVED lines=8> */
.L_x_10:
[----:B-1----:R-:W-:Y:S01]  /*0d90*/  SHF.R.U64 R9, R8, R21, R9 ;  /* 0x0000001508097219 */ /* 0x002fe20000001209 */
[----:B0-----:R-:W-:Y:S01]  /*0da0*/  VIADD R10, R18, 0xffffffff ;  /* 0xffffffff120a7836 */ /* 0x001fe20000000000 */
[----:B------:R-:W-:Y:S01]  /*0db0*/  SHF.L.U32 R7, R23, R22, RZ ;  /* 0x0000001617077219 */ /* 0x000fe200000006ff */
[----:B------:R-:W-:Y:S01]  /*0dc0*/  IMAD.MOV.U32 R14, RZ, RZ, 0x1 ;  /* 0x00000001ff0e7424 */ /* 0x000fe200078e00ff */
[----:B------:R-:W-:Y:S01]  /*0dd0*/  LOP3.LUT R8, R16, R13, RZ, 0xc0, !PT ;  /* 0x0000000d10087212 */ /* 0x000fe200078ec0ff */
[----:B------:R-:W-:Y:S01]  /*0de0*/  IMAD.MOV R11, RZ, RZ, -R9 ;  /* 0x000000ffff0b7224 */ /* 0x000fe200078e0a09 */
[----:B------:R-:W-:Y:S02]  /*0df0*/  SEL R12, R12, R29, !P3 ;  /* 0x0000001d0c0c7207 */ /* 0x000fe40005800000 */
[----:B------:R-:W-:Y:S01]  /*0e00*/  LOP3.LUT R10, R19, R10, RZ, 0xc0, !PT ;  /* 0x0000000a130a7212 */ /* 0x000fe200078ec0ff */
[----:B------:R-:W-:Y:S02]  /*0e10*/  IMAD R9, R7, R9, R8 ;  /* 0x0000000907097224 */ /* 0x000fe400078e0208 */
[----:B--2---:R-:W-:-:S02]  /*0e20*/  IMAD R7, R11, R24, R20 ;  /* 0x000000180b077224 */ /* 0x004fc400078e0214 */
[----:B---3--:R-:W-:Y:S02]  /*0e30*/  IMAD R12, R9, R25, R12 ;  /* 0x00000019090c7224 */ /* 0x008fe400078e020c */
[----:B------:R-:W-:-:S05]  /*0e40*/  IMAD R7, R7, R18, R10 ;  /* 0x0000001207077224 */ /* 0x000fca00078e020a */
[----:B------:R-:W-:Y:S02]  /*0e50*/  SEL R10, R7, R12, !P3 ;  /* 0x0000000c070a7207 */ /* 0x000fe40005800000 */
[----:B------:R-:W-:Y:S01]  /*0e60*/  SEL R11, R12, R7, !P3 ;  /* 0x000000070c0b7207 */ /* 0x000fe20005800000 */
[----:B------:R-:W-:-:S07]  /*0e70*/  IMAD.MOV.U32 R7, RZ, RZ, R28 ;  /* 0x000000ffff077224 */ /* 0x000fce00078e001c */
.L_x_8:
[----:B------:R-:W-:-:S08]  /*0e80*/  NOP ;  /* 0x0000000000007918 */ /* 0x000fd00000000000 */
[----:B------:R-:W0:Y:S02]  /*0e90*/  USETMAXREG.TRY_ALLOC.CTAPOOL UP0, 0xe8 ;  /* 0x000000e8000079c8 */ /* 0x000e240008000600 */
[----:B0-----:R-:W-:-:S13]  /*0ea0*/  PLOP3.LUT P0, PT, PT, PT, UP0, 0x80, 0x0 ;  /* 0x000000000000781c */ /* 0x001fda0003f0f008 */
[----:B------:R-:W-:Y:S05]  /*0eb0*/  @!P0 BRA `(.L_x_8) ;  /* 0xfffffffc00f08947 */ /* 0x000fea000383ffff */
[----:B------:R-:W-:Y:S01]  /*0ec0*/  ULDC.64 UR4, c[0x0][0x598] ;  /* 0x0001660000047ab9 */ /* 0x000fe20000000a00 */
[----:B------:R-:W-:Y:S01]  /*0ed0*/  ULDC.64 UR20, c[0x0][0x208] ;  /* 0x0000820000147ab9 */ /* 0x000fe20000000a00 */
[----:B------:R-:W-:-:S04]  /*0ee0*/  ISETP.NE.U32.AND P0, PT, RZ, UR4, PT ;  /* 0x00000004ff007c0c */ /* 0x000fc8000bf05070 */
[----:B------:R-:W-:-:S13]  /*0ef0*/  ISETP.NE.AND.EX P0, PT, RZ, UR5, PT, P0 ;  /* 0x00000005ff007c0c */ /* 0x000fda000bf05300 */
[----:B------:R-:W-:Y:S05]  /*0f00*/  @!P0 BRA `(.L_x_11) ;  /* 0x00000000001c8947 */ /* 0x000fea0003800000 */
[----:B------:R-:W0:Y:S02]  /*0f10*/  LDC.64 R8, c[0x0][0x598] ;  /* 0x00016600ff087b82 */ /* 0x000e240000000a00 */
[----:B0-----:R-:W2:Y:S02]  /*0f20*/  LDG.E.64 R8, desc[UR20][R8.64] ;  /* 0x0000001408087981 */ /* 0x001ea4000c1e1b00 */
[----:B--2---:R-:W-:-:S04]  /*0f30*/  ISETP.NE.U32.AND P0, PT, R8, RZ, PT ;  /* 0x000000ff0800720c */ /* 0x004fc80003f05070 */
[----:B------:R-:W-:-:S13]  /*0f40*/  ISETP.NE.AND.EX P0, PT, R9, RZ, PT, P0 ;  /* 0x000000ff0900720c */ /* 0x000fda0003f05300 */
[----:B------:R-:W-:Y:S05]  /*0f50*/  @!P0 BRA `(.L_x_11) ;  /* 0x0000000000088947 */ /* 0x000fea0003800000 */
[----:B------:R0:W5:Y:S01]  /*0f60*/  LD.E R8, desc[UR20][R8.64] ;  /* 0x0000001408087980 */ /* 0x000162000c101900 */
[----:B------:R-:W-:Y:S05]  /*0f70*/  BRA `(.L_x_12) ;  /* 0x0000000000207947 */ /* 0x000fea0003800000 */
.L_x_11:
[----:B------:R-:W-:Y:S02]  /*0f80*/  ULDC.64 UR4, c[0x0][0x588] ;  /* 0x0001620000047ab9 */ /* 0x000fe40000000a00 */
[----:B------:R-:W-:-:S04]  /*0f90*/  ISETP.NE.U32.AND P0, PT, RZ, UR4, PT ;  /* 0x00000004ff007c0c */ /* 0x000fc8000bf05070 */
[----:B------:R-:W-:-:S13]  /*0fa0*/  ISETP.NE.AND.EX P0, PT, RZ, UR5, PT, P0 ;  /* 0x00000005ff007c0c */ /* 0x000fda000bf05300 */
[----:B------:R-:W-:Y:S05]  /*0fb0*/  @!P0 BRA `(.L_x_13) ;  /* 0x00000000000c8947 */ /* 0x000fea0003800000 */
[----:B------:R-:W0:Y:S02]  /*0fc0*/  LDC.64 R8, c[0x0][0x588] ;  /* 0x00016200ff087b82 */ /* 0x000e240000000a00 */
[----:B0-----:R1:W5:Y:S01]  /*0fd0*/  LDG.E R8, desc[UR20][R8.64] ;  /* 0x0000001408087981 */ /* 0x001362000c1e1900 */
[----:B------:R-:W-:Y:S05]  /*0fe0*/  BRA `(.L_x_12) ;  /* 0x0000000000047947 */ /* 0x000fea0003800000 */
.L_x_13:
[----:B------:R-:W2:Y:S02]  /*0ff0*/  LDC R8, c[0x0][0x580] ;  /* 0x00016000ff087b82 */ /* 0x000ea40000000800 */
.L_x_12:
[----:B------:R-:W-:Y:S02]  /*1000*/  ULDC.64 UR4, c[0x0][0x5a0] ;  /* 0x0001680000047ab9 */ /* 0x000fe40000000a00 */
[----:B------:R-:W-:-:S04]  /*1010*/  ISETP.NE.U32.AND P0, PT, RZ, UR4, PT ;  /* 0x00000004ff007c0c */ /* 0x000fc8000bf05070 */
[----:B------:R-:W-:-:S13]  /*1020*/  ISETP.NE.AND.EX P0, PT, RZ, UR5, PT, P0 ;  /* 0x00000005ff007c0c */ /* 0x000fda000bf05300 */
[----:B------:R-:W-:Y:S05]  /*1030*/  @!P0 BRA `(.L_x_14) ;  /* 0x00000000001c8947 */ /* 0x000fea0003800000 */
[----:B------:R-:W3:Y:S02]  /*1040*/  LDC.64 R12, c[0x0][0x5a0] ;  /* 0x00016800ff0c7b82 */ /* 0x000ee40000000a00 */
[----:B---3--:R-:W3:Y:S02]  /*1050*/  LDG.E.64 R12, desc[UR20][R12.64] ;  /* 0x000000140c0c7981 */ /* 0x008ee4000c1e1b00 */
[----:B---3--:R-:W-:-:S04]  /*1060*/  ISETP.NE.U32.AND P0, PT, R12, RZ, PT ;  /* 0x000000ff0c00720c */ /* 0x008fc80003f05070 */
[----:B------:R-:W-:-:S13]  /*1070*/  ISETP.NE.AND.EX P0, PT, R13, RZ, PT, P0 ;  /* 0x000000ff0d00720c */ /* 0x000fda0003f05300 */
[----:B------:R-:W-:Y:S05]  /*1080*/  @!P0 BRA `(.L_x_14) ;  /* 0x0000000000088947 */ /* 0x000fea0003800000 */
[----:B01----:R0:W5:Y:S01]  /*1090*/  LD.E R9, desc[UR20][R12.64] ;  /* 0x000000140c097980 */ /* 0x003162000c101900 */
[----:B------:R-:W-:Y:S05]  /*10a0*/  BRA `(.L_x_15) ;  /* 0x0000000000207947 */ /* 0x000fea0003800000 */
.L_x_14:
[----:B------:R-:W-:Y:S02]  /*10b0*/  ULDC.64 UR4, c[0x0][0x590] ;  /* 0x0001640000047ab9 */ /* 0x000fe40000000a00 */
[----:B------:R-:W-:-:S04]  /*10c0*/  ISETP.NE.U32.AND P0, PT, RZ, UR4, PT ;  /* 0x00000004ff007c0c */ /* 0x000fc8000bf05070 */
[----:B------:R-:W-:-:S13]  /*10d0*/  ISETP.NE.AND.EX P0, PT, RZ, UR5, PT, P0 ;  /* 0x00000005ff007c0c */ /* 0x000fda000bf05300 */
[----:B------:R-:W-:Y:S05]  /*10e0*/  @!P0 BRA `(.L_x_16) ;  /* 0x00000000000c8947 */ /* 0x000fea0003800000 */
[----:B------:R-:W0:Y:S02]  /*10f0*/  LDC.64 R12, c[0x0][0x590] ;  /* 0x00016400ff0c7b82 */ /* 0x000e240000000a00 */
[----:B01----:R1:W5:Y:S01]  /*1100*/  LDG.E R9, desc[UR20][R12.64] ;  /* 0x000000140c097981 */ /* 0x003362000c1e1900 */
[----:B------:R-:W-:Y:S05]  /*1110*/  BRA `(.L_x_15) ;  /* 0x0000000000047947 */ /* 0x000fea0003800000 */
.L_x_16:
[----:B01----:R-:W3:Y:S02]  /*1120*/  LDC R9, c[0x0][0x584] ;  /* 0x00016100ff097b82 */ /* 0x003ee40000000800 */
.L_x_15:
[----:B------:R-:W-:-:S13]  /*1130*/  LOP3.LUT P0, RZ, R14, 0xff, RZ, 0xc0, !PT ;  /* 0x000000ff0eff7812 */ /* 0x000fda000780c0ff */
[----:B------:R-:W-:Y:S05]  /*1140*/  @!P0 EXIT ;  /* 0x000000000000894d */ /* 0x000fea0003800000 */
[----:B------:R-:W-:Y:S01]  /*1150*/  ULDC UR4, c[0x0][0x28c] ;  /* 0x0000a30000047ab9 */ /* 0x000fe20000000800 */
[----:B------:R-:W-:Y:S01]  /*1160*/  LOP3.LUT R142, R4, 0x1, RZ, 0xfc, !PT ;  /* 0x00000001048e7812 */ /* 0x000fe200078efcff */
[----:B------:R-:W-:-:S04]  /*1170*/  UIADD3 UR4, UR4, 0x7f, URZ ;  /* 0x0000007f04047890 */ /* 0x000fc8000fffe03f */
[----:B------:R-:W-:-:S04]  /*1180*/  USHF.R.S32.HI UR5, URZ, 0x1f, UR4 ;  /* 0x0000001f3f057899 */ /* 0x000fc80008011404 */
[----:B------:R-:W-:-:S03]  /*1190*/  ULEA.HI UR5, UR5, UR4, URZ, 0x7 ;  /* 0x0000000405057291 */ /* 0x000fc6000f8f383f */
[----:B------:R-:W-:Y:S01]  /*11a0*/  UMOV UR4, URZ ;  /* 0x0000003f00047c82 */ /* 0x000fe20008000000 */
[----:B------:R-:W-:-:S03]  /*11b0*/  USHF.R.S32.HI UR9, URZ, 0x7, UR5 ;  /* 0x000000073f097899 */ /* 0x000fc60008011405 */
[----:B------:R-:W-:-:S09]  /*11c0*/  UMOV UR5, URZ ;  /* 0x0000003f00057c82 */ /* 0x000fd20008000000 */
.L_x_169:
[----:B01----:R-:W-:Y:S01]  /*11d0*/  LOP3.LUT R12, R0, 0x80, RZ, 0xc0, !PT ;  /* 0x00000080000c7812 */ /* 0x003fe200078ec0ff */
[----:B------:R-:W0:Y:S01]  /*11e0*/  S2UR UR13, SR_CgaCtaId ;  /* 0x00000000000d79c3 */ /* 0x000e220000008800 */
[----:B------:R-:W-:Y:S01]  /*11f0*/  UMOV UR12, 0x400 ;  /* 0x00000400000c7882 */ /* 0x000fe20000000000 */
[----:B------:R-:W-:Y:S01]  /*1200*/  UMOV UR6, URZ ;  /* 0x0000003f00067c82 */ /* 0x000fe20008000000 */
[----:B------:R-:W-:Y:S01]  /*1210*/  SHF.R.U32.HI R12, RZ, 0x7, R12 ;  /* 0x00000007ff0c7819 */ /* 0x000fe2000001160c */
[----:B------:R-:W-:Y:S01]  /*1220*/  UMOV UR7, URZ ;  /* 0x0000003f00077c82 */ /* 0x000fe20008000000 */
[----:B------:R-:W-:Y:S02]  /*1230*/  CS2R R18, SRZ ;  /* 0x0000000000127805 */ /* 0x000fe4000001ff00 */
[----:B------:R-:W-:Y:S02]  /*1240*/  CS2R R16, SRZ ;  /* 0x0000000000107805 */ /* 0x000fe4000001ff00 */
[----:B------:R-:W-:Y:S01]  /*1250*/  CS2R R20, SRZ ;  /* 0x0000000000147805 */ /* 0x000fe2000001ff00 */
[----:B------:R-:W1:Y:S01]  /*1260*/  LDC R13, c[0x0][0x28c] ;  /* 0x0000a300ff0d7b82 */ /* 0x000e620000000800 */
[----:B----4-:R-:W4:Y:S01]  /*1270*/  SHFL.IDX PT, R12, R12, RZ, 0x1f ;  /* 0x00001fff0c0c7589 */ /* 0x010f2200000e0000 */
[----:B------:R-:W-:-:S02]  /*1280*/  CS2R R22, SRZ ;  /* 0x0000000000167805 */ /* 0x000fc4000001ff00 */
[----:B------:R-:W-:Y:S02]  /*1290*/  CS2R R88, SRZ ;  /* 0x0000000000587805 */ /* 0x000fe4000001ff00 */
[----:B------:R-:W-:Y:S02]  /*12a0*/  CS2R R90, SRZ ;  /* 0x00000000005a7805 */ /* 0x000fe4000001ff00 */
[----:B------:R-:W-:Y:S02]  /*12b0*/  CS2R R92, SRZ ;  /* 0x00000000005c7805 */ /* 0x000fe4000001ff00 */
[----:B------:R-:W-:Y:S02]  /*12c0*/  CS2R R96, SRZ ;  /* 0x0000000000607805 */ /* 0x000fe4000001ff00 */
[----:B------:R-:W-:Y:S02]  /*12d0*/  CS2R R94, SRZ ;  /* 0x00000000005e7805 */ /* 0x000fe4000001ff00 */
        /* <DEDUP_REMOVED lines=16> */
[----:B-1----:R-:W-:Y:S02]  /*13e0*/  ISETP.GE.AND P0, PT, R13, 0x1, PT ;  /* 0x000000010d00780c */ /* 0x002fe40003f06270 */
[----:B------:R-:W-:Y:S02]  /*13f0*/  CS2R R130, SRZ ;  /* 0x0000000000827805 */ /* 0x000fe4000001ff00 */
[----:B----4-:R-:W-:-:S02]  /*1400*/  R2UR UR8, R12 ;  /* 0x000000000c0872ca */ /* 0x010fc400000e0000 */
[----:B------:R-:W-:Y:S02]  /*1410*/  CS2R R132, SRZ ;  /* 0x0000000000847805 */ /* 0x000fe4000001ff00 */
[----:B------:R-:W-:Y:S02]  /*1420*/  CS2R R134, SRZ ;  /* 0x0000000000867805 */ /* 0x000fe4000001ff00 */
[----:B------:R-:W-:Y:S02]  /*1430*/  CS2R R136, SRZ ;  /* 0x0000000000887805 */ /* 0x000fe4000001ff00 */
[----:B------:R-:W-:Y:S02]  /*1440*/  CS2R R138, SRZ ;  /* 0x00000000008a7805 */ /* 0x000fe4000001ff00 */
[----:B------:R-:W-:Y:S01]  /*1450*/  CS2R R140, SRZ ;  /* 0x00000000008c7805 */ /* 0x000fe2000001ff00 */
[----:B------:R-:W-:Y:S01]  /*1460*/  IMAD.MOV.U32 R143, RZ, RZ, RZ ;  /* 0x000000ffff8f7224 */ /* 0x000fe200078e00ff */
[----:B------:R-:W-:Y:S01]  /*1470*/  CS2R R56, SRZ ;  /* 0x0000000000387805 */ /* 0x000fe2000001ff00 */
[----:B------:R-:W-:Y:S01]  /*1480*/  IMAD.MOV.U32 R145, RZ, RZ, RZ ;  /* 0x000000ffff917224 */ /* 0x000fe200078e00ff */
[----:B------:R-:W-:Y:S01]  /*1490*/  CS2R R58, SRZ ;  /* 0x00000000003a7805 */ /* 0x000fe2000001ff00 */
[----:B------:R-:W-:Y:S01]  /*14a0*/  IMAD.U32 R144, RZ, RZ, UR4 ;  /* 0x00000004ff907e24 */ /* 0x000fe2000f8e00ff */
[----:B------:R-:W-:-:S02]  /*14b0*/  CS2R R60, SRZ ;  /* 0x00000000003c7805 */ /* 0x000fc4000001ff00 */
[----:B------:R-:W-:Y:S01]  /*14c0*/  CS2R R62, SRZ ;  /* 0x00000000003e7805 */ /* 0x000fe2000001ff00 */
[----:B------:R-:W-:Y:S01]  /*14d0*/  ULEA.HI UR10, UR8, UR8, URZ, 0x1 ;  /* 0x00000008080a7291 */ /* 0x000fe2000f8f083f */
[----:B------:R-:W-:Y:S02]  /*14e0*/  CS2R R64, SRZ ;  /* 0x0000000000407805 */ /* 0x000fe4000001ff00 */
[----:B------:R-:W-:Y:S02]  /*14f0*/  CS2R R66, SRZ ;  /* 0x0000000000427805 */ /* 0x000fe4000001ff00 */
[----:B------:R-:W-:Y:S01]  /*1500*/  CS2R R68, SRZ ;  /* 0x0000000000447805 */ /* 0x000fe2000001ff00 */
[----:B------:R-:W-:Y:S01]  /*1510*/  ULOP3.LUT UR11, UR10, 0x7fffe, URZ, 0xc0, !UPT ;  /* 0x0007fffe0a0b7892 */ /* 0x000fe2000f8ec03f */
[----:B------:R-:W-:Y:S01]  /*1520*/  CS2R R70, SRZ ;  /* 0x0000000000467805 */ /* 0x000fe2000001ff00 */
[----:B0-----:R-:W-:Y:S01]  /*1530*/  ULEA UR10, UR13, UR12, 0x18 ;  /* 0x0000000c0d0a7291 */ /* 0x001fe2000f8ec03f */
[----:B------:R-:W-:Y:S01]  /*1540*/  CS2R R72, SRZ ;  /* 0x0000000000487805 */ /* 0x000fe2000001ff00 */
[----:B------:R-:W-:Y:S01]  /*1550*/  UIADD3 UR11, UR8, -UR11, URZ ;  /* 0x8000000b080b7290 */ /* 0x000fe2000fffe03f */
[----:B------:R-:W-:Y:S01]  /*1560*/  CS2R R74, SRZ ;  /* 0x00000000004a7805 */ /* 0x000fe2000001ff00 */
[----:B------:R-:W-:Y:S01]  /*1570*/  UMOV UR12, UR5 ;  /* 0x00000005000c7c82 */ /* 0x000fe20008000000 */
[----:B------:R-:W-:Y:S01]  /*1580*/  UMOV UR8, URZ ;  /* 0x0000003f00087c82 */ /* 0x000fe20008000000 */
[----:B------:R-:W-:Y:S01]  /*1590*/  ULEA UR11, UR11, UR10, 0xd ;  /* 0x0000000a0b0b7291 */ /* 0x000fe2000f8e683f */
[----:B------:R-:W-:-:S02]  /*15a0*/  CS2R R76, SRZ ;  /* 0x00000000004c7805 */ /* 0x000fc4000001ff00 */
[----:B------:R-:W-:Y:S02]  /*15b0*/  CS2R R78, SRZ ;  /* 0x00000000004e7805 */ /* 0x000fe4000001ff00 */
[----:B------:R-:W-:Y:S01]  /*15c0*/  CS2R R80, SRZ ;  /* 0x0000000000507805 */ /* 0x000fe2000001ff00 */
[----:B------:R-:W-:Y:S01]  /*15d0*/  UIADD3 UR11, UR11, 0x100, URZ ;  /* 0x000001000b0b7890 */ /* 0x000fe2000fffe03f */
[----:B------:R-:W-:Y:S02]  /*15e0*/  CS2R R82, SRZ ;  /* 0x0000000000527805 */ /* 0x000fe4000001ff00 */
[----:B------:R-:W-:Y:S02]  /*15f0*/  CS2R R84, SRZ ;  /* 0x0000000000547805 */ /* 0x000fe4000001ff00 */
[----:B------:R-:W-:Y:S01]  /*1600*/  CS2R R86, SRZ ;  /* 0x0000000000567805 */ /* 0x000fe2000001ff00 */
[----:B------:R-:W-:Y:S01]  /*1610*/  USHF.R.U32.HI UR11, URZ, 0x4, UR11 ;  /* 0x000000043f0b7899 */ /* 0x000fe2000801160b */
[----:B------:R-:W-:-:S02]  /*1620*/  CS2R R24, SRZ ;  /* 0x0000000000187805 */ /* 0x000fc4000001ff00 */
[----:B------:R-:W-:Y:S02]  /*1630*/  CS2R R26, SRZ ;  /* 0x00000000001a7805 */ /* 0x000fe4000001ff00 */
[----:B------:R-:W-:Y:S01]  /*1640*/  CS2R R28, SRZ ;  /* 0x00000000001c7805 */ /* 0x000fe2000001ff00 */
[----:B------:R-:W-:Y:S01]  /*1650*/  ULOP3.LUT UR11, UR11, 0x3fff, URZ, 0xc0, !UPT ;  /* 0x00003fff0b0b7892 */ /* 0x000fe2000f8ec03f */
        /* <DEDUP_REMOVED lines=12> */
[----:B------:R-:W-:Y:S01]  /*1720*/  CS2R R54, SRZ ;  /* 0x0000000000367805 */ /* 0x000fe2000001ff00 */
[----:B---3--:R-:W-:Y:S06]  /*1730*/  @!P0 BRA `(.L_x_17) ;  /* 0x0000000800a08947 */ /* 0x008fec0003800000 */
[----:B------:R-:W-:-:S13]  /*1740*/  ISETP.NE.AND P1, PT, R142, 0x3, PT ;  /* 0x000000038e00780c */ /* 0x000fda0003f25270 */
[----:B------:R-:W-:Y:S05]  /*1750*/  @!P1 BRA `(.L_x_18) ;  /* 0x0000000000049947 */ /* 0x000fea0003800000 */
[----:B------:R-:W-:Y:S01]  /*1760*/  BPT.TRAP 0x1 ;  /* 0x000000040000795c */ /* 0x000fe20000300000 */
.L_x_18:
[----:B------:R-:W-:Y:S01]  /*1770*/  ULEA UR6, UR5, UR10, 0x3 ;  /* 0x0000000a05067291 */ /* 0x000fe2000f8e183f */
[----:B------:R-:W-:-:S05]  /*1780*/  IMAD.U32 R12, RZ, RZ, UR4 ;  /* 0x00000004ff0c7e24 */ /* 0x000fca000f8e00ff */
[----:B------:R-:W-:-:S04]  /*1790*/  SHF.L.U32 R12, R12, 0x1f, RZ ;  /* 0x0000001f0c0c7819 */ /* 0x000fc800000006ff */
[----:B------:R0:W1:Y:S01]  /*17a0*/  SYNCS.PHASECHK.TRANS64.TRYWAIT P0, [UR6], R12 ;  /* 0x0000000cff0075a7 */ /* 0x0000620008000146 */
[----:B------:R-:W-:Y:S05]  /*17b0*/  @!P1 BRA `(.L_x_19) ;  /* 0x0000000000049947 */ /* 0x000fea0003800000 */
[----:B------:R-:W-:Y:S01]  /*17c0*/  BPT.TRAP 0x1 ;  /* 0x000000040000795c */ /* 0x000fe20000300000 */
.L_x_19:
[----:B-1----:R-:W-:Y:S05]  /*17d0*/  @P0 BRA `(.L_x_20) ;  /* 0x0000000000080947 */ /* 0x002fea0003800000 */
[----:B------:R-:W1:Y:S02]  /*17e0*/  SYNCS.PHASECHK.TRANS64.TRYWAIT P0, [UR6], R12 ;  /* 0x0000000cff0075a7 */ /* 0x000e640008000146 */
[----:B-1----:R-:W-:Y:S05]  /*17f0*/  @!P0 BRA `(.L_x_21) ;  /* 0x0000008000308947 */ /* 0x002fea0003800000 */
.L_x_20:
[----:B------:R-:W-:Y:S01]  /*1800*/  UIADD3 UR6, UR10, 0x20100, URZ ;  /* 0x000201000a067890 */ /* 0x000fe2000fffe03f */
[----:B------:R-:W-:Y:S01]  /*1810*/  WARPGROUP.ARRIVE ;  /* 0x00000000000079c5 */ /* 0x000fe20000000000 */
[----:B------:R-:W-:Y:S01]  /*1820*/  ULOP3.LUT UR8, UR11, 0x10000, URZ, 0xfc, !UPT ;  /* 0x000100000b087892 */ /* 0x000fe2000f8efc3f */
[----:B------:R-:W-:Y:S01]  /*1830*/  CS2R R18, SRZ ;  /* 0x0000000000127805 */ /* 0x000fe2000001ff00 */
[----:B------:R-:W-:Y:S01]  /*1840*/  USHF.R.U32.HI UR6, URZ, 0x4, UR6 ;  /* 0x000000043f067899 */ /* 0x000fe20008011606 */
[----:B------:R-:W-:Y:S01]  /*1850*/  CS2R R16, SRZ ;  /* 0x0000000000107805 */ /* 0x000fe2000001ff00 */
[----:B------:R-:W-:Y:S01]  /*1860*/  ULEA UR8, UR5, UR8, 0xb ;  /* 0x0000000805087291 */ /* 0x000fe2000f8e583f */
[----:B------:R-:W-:Y:S01]  /*1870*/  CS2R R20, SRZ ;  /* 0x0000000000147805 */ /* 0x000fe2000001ff00 */
[----:B------:R-:W-:Y:S01]  /*1880*/  ULOP3.LUT UR6, UR6, 0x3fff, URZ, 0xc0, !UPT ;  /* 0x00003fff06067892 */ /* 0x000fe2000f8ec03f */
[----:B------:R-:W-:Y:S01]  /*1890*/  CS2R R22, SRZ ;  /* 0x0000000000167805 */ /* 0x000fe2000001ff00 */
[----:B------:R-:W-:Y:S01]  /*18a0*/  UMOV UR13, 0x40000040 ;  /* 0x40000040000d7882 */ /* 0x000fe20000000000 */
[----:B------:R-:W-:Y:S01]  /*18b0*/  UMOV UR15, 0x40000040 ;  /* 0x40000040000f7882 */ /* 0x000fe20000000000 */
[----:B------:R-:W-:Y:S01]  /*18c0*/  ULOP3.LUT UR6, UR6, 0x10000, URZ, 0xfc, !UPT ;  /* 0x0001000006067892 */ /* 0x000fe2000f8efc3f */
[----:B------:R-:W-:Y:S01]  /*18d0*/  CS2R R88, SRZ ;  /* 0x0000000000587805 */ /* 0x000fe2000001ff00 */
[----:B------:R-:W-:Y:S01]  /*18e0*/  UMOV UR12, UR8 ;  /* 0x00000008000c7c82 */ /* 0x000fe20008000000 */
[----:B------:R-:W-:Y:S01]  /*18f0*/  CS2R R90, SRZ ;  /* 0x00000000005a7805 */ /* 0x000fe2000001ff00 */
[----:B------:R-:W-:Y:S01]  /*1900*/  ULEA UR7, UR5, UR6, 0x9 ;  /* 0x0000000605077291 */ /* 0x000fe2000f8e483f */
[----:B------:R-:W-:Y:S01]  /*1910*/  CS2R R92, SRZ ;  /* 0x00000000005c7805 */ /* 0x000fe2000001ff00 */
[----:B------:R-:W-:Y:S01]  /*1920*/  UIADD3 UR6, UR8, 0x400, URZ ;  /* 0x0000040008067890 */ /* 0x000fe2000fffe03f */
[----:B------:R-:W-:-:S02]  /*1930*/  CS2R R96, SRZ ;  /* 0x0000000000607805 */ /* 0x000fc4000001ff00 */
[----:B------:R-:W-:Y:S02]  /*1940*/  CS2R R94, SRZ ;  /* 0x00000000005e7805 */ /* 0x000fe4000001ff00 */
[----:B------:R-:W-:Y:S02]  /*1950*/  CS2R R98, SRZ ;  /* 0x0000000000627805 */ /* 0x000fe4000001ff00 */
[----:B------:R-:W-:Y:S01]  /*1960*/  CS2R R100, SRZ ;  /* 0x0000000000647805 */ /* 0x000fe2000001ff00 */
[----:B------:R-:W-:Y:S01]  /*1970*/  UMOV UR14, UR7 ;  /* 0x00000007000e7c82 */ /* 0x000fe20008000000 */
[----:B------:R-:W-:Y:S01]  /*1980*/  CS2R R102, SRZ ;  /* 0x0000000000667805 */ /* 0x000fe2000001ff00 */
[----:B------:R-:W-:Y:S01]  /*1990*/  QGMMA.64x64x32.F32.E5M2.E5M2 R56, gdesc[UR12], RZ, !UPT ;  /* 0x00e000000c3879f3 */ /* 0x000fe2000c7038ff */
[----:B------:R-:W-:Y:S01]  /*19a0*/  UMOV UR12, UR6 ;  /* 0x00000006000c7c82 */ /* 0x000fe20008000000 */
[----:B------:R-:W-:Y:S01]  /*19b0*/  UMOV UR13, 0x40000040 ;  /* 0x40000040000d7882 */ /* 0x000fe20000000000 */
[----:B------:R-:W-:Y:S01]  /*19c0*/  UIADD3 UR6, UR8, 0x402, URZ ;  /* 0x0000040208067890 */ /* 0x000fe2000fffe03f */
[----:B------:R-:W-:Y:S01]  /*19d0*/  QGMMA.64x64x32.F32.E5M2.E5M2 R24, gdesc[UR12], RZ, !UPT ;  /* 0x00e000000c1879f3 */ /* 0x000fe2000c7038ff */
[----:B------:R-:W-:Y:S01]  /*19e0*/  UIADD3 UR12, UR8, 0x2, URZ ;  /* 0x00000002080c7890 */ /* 0x000fe2000fffe03f */
[----:B------:R-:W-:Y:S01]  /*19f0*/  CS2R R104, SRZ ;  /* 0x0000000000687805 */ /* 0x000fe2000001ff00 */
[----:B------:R-:W-:Y:S01]  /*1a00*/  UIADD3 UR14, UR7, 0x2, URZ ;  /* 0x00000002070e7890 */ /* 0x000fe2000fffe03f */
[----:B------:R-:W-:Y:S01]  /*1a10*/  CS2R R108, SRZ ;  /* 0x00000000006c7805 */ /* 0x000fe2000001ff00 */
[----:B------:R-:W-:Y:S01]  /*1a20*/  UMOV UR13, 0x40000040 ;  /* 0x40000040000d7882 */ /* 0x000fe20000000000 */
[----:B------:R-:W-:Y:S01]  /*1a30*/  UMOV UR15, 0x40000040 ;  /* 0x40000040000f7882 */ /* 0x000fe20000000000 */
        /* <DEDUP_REMOVED lines=16> */
[----:B------:R-:W-:Y:S01]  /*1b40*/  CS2R R140, SRZ ;  /* 0x00000000008c7805 */ /* 0x000fe2000001ff00 */
[----:B------:R-:W-:Y:S02]  /*1b50*/  IMAD.MOV.U32 R143, RZ, RZ, RZ ;  /* 0x000000ffff8f7224 */ /* 0x000fe400078e00ff */
[----:B------:R-:W-:Y:S01]  /*1b60*/  IMAD.MOV.U32 R145, RZ, RZ, RZ ;  /* 0x000000ffff917224 */ /* 0x000fe200078e00ff */
[----:B------:R-:W-:Y:S01]  /*1b70*/  QGMMA.64x64x32.F32.E5M2.E5M2 R56, gdesc[UR12], R56 ;  /* 0x00e000000c3879f3 */ /* 0x000fe20008703838 */
[----:B------:R-:W-:Y:S01]  /*1b80*/  UMOV UR12, UR6 ;  /* 0x00000006000c7c82 */ /* 0x000fe20008000000 */
[----:B------:R-:W-:Y:S01]  /*1b90*/  UMOV UR13, 0x40000040 ;  /* 0x40000040000d7882 */ /* 0x000fe20000000000 */
[----:B------:R-:W-:Y:S01]  /*1ba0*/  UIADD3 UR6, UR8, 0x404, URZ ;  /* 0x0000040408067890 */ /* 0x000fe2000fffe03f */
[----:B------:R-:W-:Y:S01]  /*1bb0*/  QGMMA.64x64x32.F32.E5M2.E5M2 R24, gdesc[UR12], R24 ;  /* 0x00e000000c1879f3 */ /* 0x000fe20008703818 */
[----:B------:R-:W-:-:S02]  /*1bc0*/  UIADD3 UR12, UR8, 0x4, URZ ;  /* 0x00000004080c7890 */ /* 0x000fc4000fffe03f */
[----:B------:R-:W-:Y:S01]  /*1bd0*/  UIADD3 UR14, UR7, 0x4, URZ ;  /* 0x00000004070e7890 */ /* 0x000fe2000fffe03f */
[----:B------:R-:W-:Y:S01]  /*1be0*/  UMOV UR13, 0x40000040 ;  /* 0x40000040000d7882 */ /* 0x000fe20000000000 */
[----:B------:R-:W-:-:S07]  /*1bf0*/  UMOV UR15, 0x40000040 ;  /* 0x40000040000f7882 */ /* 0x000fce0000000000 */
[----:B------:R-:W-:Y:S01]  /*1c00*/  QGMMA.64x64x32.F32.E5M2.E5M2 R56, gdesc[UR12], R56 ;  /* 0x00e000000c3879f3 */ /* 0x000fe20008703838 */
[----:B------:R-:W-:Y:S01]  /*1c10*/  UMOV UR12, UR6 ;  /* 0x00000006000c7c82 */ /* 0x000fe20008000000 */
[----:B------:R-:W-:Y:S01]  /*1c20*/  UMOV UR13, 0x40000040 ;  /* 0x40000040000d7882 */ /* 0x000fe20000000000 */
[----:B------:R-:W-:Y:S01]  /*1c30*/  UMOV UR6, 0x4 ;  /* 0x0000000400067882 */ /* 0x000fe20000000000 */
[----:B------:R-:W-:Y:S01]  /*1c40*/  QGMMA.64x64x32.F32.E5M2.E5M2 R24, gdesc[UR12], R24 ;  /* 0x00e000000c1879f3 */ /* 0x000fe20008703818 */
[----:B------:R-:W-:Y:S02]  /*1c50*/  UIADD3 UR14, UR7, 0x6, URZ ;  /* 0x00000006070e7890 */ /* 0x000fe4000fffe03f */
[----:B------:R-:W-:Y:S01]  /*1c60*/  UIADD3 UR12, UR8, 0x6, URZ ;  /* 0x00000006080c7890 */ /* 0x000fe2000fffe03f */
[----:B------:R-:W-:Y:S01]  /*1c70*/  ULDC UR7, c[0x0][0x50c] ;  /* 0x0001430000077ab9 */ /* 0x000fe20000000800 */
[----:B------:R-:W-:Y:S02]  /*1c80*/  UIADD3 UR8, UR8, 0x406, URZ ;  /* 0x0000040608087890 */ /* 0x000fe4000fffe03f */
[----:B------:R-:W-:Y:S01]  /*1c90*/  UISETP.NE.AND UP0, UPT, UR7, 0x4, UPT ;  /* 0x000000040700788c */ /* 0x000fe2000bf05270 */
[----:B------:R-:W-:Y:S01]  /*1ca0*/  UMOV UR13, 0x40000040 ;  /* 0x40000040000d7882 */ /* 0x000fe20000000000 */
[----:B------:R-:W-:-:S02]  /*1cb0*/  UMOV UR15, 0x40000040 ;  /* 0x40000040000f7882 */ /* 0x000fc40000000000 */
[----:B------:R-:W-:-:S06]  /*1cc0*/  USEL UR7, URZ, 0x1, UP0 ;  /* 0x000000013f077887 */ /* 0x000fcc0008000000 */
[----:B------:R-:W-:Y:S01]  /*1cd0*/  ISETP.NE.AND P0, PT, RZ, UR7, PT ;  /* 0x00000007ff007c0c */ /* 0x000fe2000bf05270 */
[----:B------:R-:W-:Y:S01]  /*1ce0*/  QGMMA.64x64x32.F32.E5M2.E5M2 R56, gdesc[UR12], R56 ;  /* 0x00e000000c3879f3 */ /* 0x000fe20008703838 */
[----:B------:R-:W-:Y:S01]  /*1cf0*/  UMOV UR12, UR8 ;  /* 0x00000008000c7c82 */ /* 0x000fe20008000000 */
[----:B------:R-:W-:Y:S02]  /*1d00*/  UMOV UR13, 0x40000040 ;  /* 0x40000040000d7882 */ /* 0x000fe40000000000 */
[----:B------:R-:W-:Y:S08]  /*1d10*/  QGMMA.64x64x32.F32.E5M2.E5M2 R24, gdesc[UR12], R24, gsb0 ;  /* 0x00e000000c1879f3 */ /* 0x000ff00008003818 */
[----:B------:R-:W-:Y:S05]  /*1d20*/  @!P0 BRA `(.L_x_22) ;  /* 0x0000000400088947 */ /* 0x000fea0003800000 */
[----:B------:R-:W-:Y:S02]  /*1d30*/  WARPGROUP.DEPBAR.LE gsb0, 0x0 ;  /* 0x00008000000079c5 */ /* 0x000fe40000010000 */
[----:B------:R-:W-:-:S01]  /*1d40*/  FADD R145, RZ, R56 ;  /* 0x00000038ff917221 */ /* 0x000fc20000000000 */
[----:B------:R-:W-:Y:S01]  /*1d50*/  FADD R140, RZ, R57 ;  /* 0x00000039ff8c7221 */ /* 0x000fe20000000000 */
        /* <DEDUP_REMOVED lines=62> */
[----:B------:R-:W-:-:S06]  /*2140*/  UMOV UR6, URZ ;  /* 0x0000003f00067c82 */ /* 0x000fcc0008000000 */
.L_x_22:
[----:B------:R-:W-:-:S04]  /*2150*/  UIADD3 UR12, UR5, 0x1, URZ ;  /* 0x00000001050c7890 */ /* 0x000fc8000fffe03f */
[----:B------:R-:W-:-:S04]  /*2160*/  UISETP.NE.AND UP0, UPT, UR12, 0x4, UPT ;  /* 0x000000040c00788c */ /* 0x000fc8000bf05270 */
[----:B------:R-:W-:Y:S02]  /*2170*/  USEL UR8, URZ, 0x1, UP0 ;  /* 0x000000013f087887 */ /* 0x000fe40008000000 */
[----:B------:R-:W-:Y:S02]  /*2180*/  USEL UR12, UR12, URZ, UP0 ;  /* 0x0000003f0c0c7287 */ /* 0x000fe40008000000 */
[----:B------:R-:W-:-:S06]  /*2190*/  ULOP3.LUT UR8, UR4, UR8, URZ, 0x3c, !UPT ;  /* 0x0000000804087292 */ /* 0x000fcc000f8e3c3f */
[----:B------:R-:W-:Y:S01]  /*21a0*/  IMAD.U32 R144, RZ, RZ, UR8 ;  /* 0x00000008ff907e24 */ /* 0x000fe2000f8e00ff */
[----:B------:R-:W-:-:S06]  /*21b0*/  UMOV UR8, 0x1 ;  /* 0x0000000100087882 */ /* 0x000fcc0000000000 */
.L_x_17:
[----:B------:R-:W-:-:S04]  /*21c0*/  UISETP.LT.AND UP0, UPT, UR9, 0x1, UPT ;  /* 0x000000010900788c */ /* 0x000fc8000bf01270 */
[----:B------:R-:W-:-:S04]  /*21d0*/  USEL UR13, UR9, 0x1, UP0 ;  /* 0x00000001090d7887 */ /* 0x000fc80008000000 */
[----:B------:R-:W-:-:S04]  /*21e0*/  UIADD3 UR13, UR9, -UR13, URZ ;  /* 0x8000000d090d7290 */ /* 0x000fc8000fffe03f */
[----:B------:R-:W-:-:S06]  /*21f0*/  UISETP.GE.AND UP0, UPT, UR13, 0x1, UPT ;  /* 0x000000010d00788c */ /* 0x000fcc000bf06270 */
[----:B------:R-:W-:-:S13]  /*2200*/  PLOP3.LUT P0, PT, PT, PT, UP0, 0x80, 0x0 ;  /* 0x000000000000781c */ /* 0x000fda0003f0f008 */
[----:B------:R-:W-:Y:S05]  /*2210*/  @!P0 BRA `(.L_x_23) ;  /* 0x0000000800788947 */ /* 0x000fea0003800000 */
[----:B01----:R-:W-:Y:S01]  /*2220*/  IMAD.U32 R12, RZ, RZ, UR13 ;  /* 0x0000000dff0c7e24 */ /* 0x003fe2000f8e00ff */
[----:B------:R-:W-:Y:S01]  /*2230*/  ULDC UR14, c[0x0][0x50c] ;  /* 0x00014300000e7ab9 */ /* 0x000fe20000000800 */
[----:B------:R-:W-:-:S07]  /*2240*/  IMAD.U32 R13, RZ, RZ, UR5 ;  /* 0x00000005ff0d7e24 */ /* 0x000fce000f8e00ff */
.L_x_31:
[----:B------:R-:W-:-:S13]  /*2250*/  ISETP.NE.AND P1, PT, R142, 0x3, PT ;  /* 0x000000038e00780c */ /* 0x000fda0003f25270 */
[----:B------:R-:W-:Y:S05]  /*2260*/  @!P1 BRA `(.L_x_24) ;  /* 0x0000000000049947 */ /* 0x000fea0003800000 */
[----:B------:R-:W-:Y:S01]  /*2270*/  BPT.TRAP 0x1 ;  /* 0x000000040000795c */ /* 0x000fe20000300000 */
.L_x_24:
[----:B------:R-:W0:Y:S01]  /*2280*/  S2UR UR13, SR_CgaCtaId ;  /* 0x00000000000d79c3 */ /* 0x000e220000008800 */
[----:B------:R-:W-:Y:S01]  /*2290*/  UMOV UR10, 0x400 ;  /* 0x00000400000a7882 */ /* 0x000fe20000000000 */
[----:B------:R-:W-:Y:S01]  /*22a0*/  SHF.L.U32 R14, R144, 0x1f, RZ ;  /* 0x0000001f900e7819 */ /* 0x000fe200000006ff */
[----:B0-----:R-:W-:-:S04]  /*22b0*/  ULEA UR10, UR13, UR10, 0x18 ;  /* 0x0000000a0d0a7291 */ /* 0x001fc8000f8ec03f */
[----:B------:R-:W-:-:S09]  /*22c0*/  ULEA UR13, UR12, UR10, 0x3 ;  /* 0x0000000a0c0d7291 */ /* 0x000fd2000f8e183f */
[----:B------:R0:W1:Y:S01]  /*22d0*/  SYNCS.PHASECHK.TRANS64.TRYWAIT P0, [UR13], R14 ;  /* 0x0000000eff0075a7 */ /* 0x000062000800014d */
[----:B------:R-:W-:Y:S05]  /*22e0*/  @!P1 BRA `(.L_x_25) ;  /* 0x0000000000049947 */ /* 0x000fea0003800000 */
[----:B------:R-:W-:Y:S01]  /*22f0*/  BPT.TRAP 0x1 ;  /* 0x000000040000795c */ /* 0x000fe20000300000 */
.L_x_25:
[----:B-1----:R-:W-:Y:S05]  /*2300*/  @P0 BRA `(.L_x_26) ;  /* 0x0000000000080947 */ /* 0x002fea0003800000 */
[----:B------:R-:W1:Y:S02]  /*2310*/  SYNCS.PHASECHK.TRANS64.TRYWAIT P0, [UR13], R14 ;  /* 0x0000000eff0075a7 */ /* 0x000e64000800014d */
[----:B-1----:R-:W-:Y:S05]  /*2320*/  @!P0 BRA `(.L_x_27) ;  /* 0x00000074007c8947 */ /* 0x002fea0003800000 */
.L_x_26:
[----:B------:R-:W-:Y:S01]  /*2330*/  UIADD3 UR13, UR10, 0x20100, URZ ;  /* 0x000201000a0d7890 */ /* 0x000fe2000fffe03f */
[----:B------:R-:W-:Y:S01]  /*2340*/  WARPGROUP.ARRIVE ;  /* 0x00000000000079c5 */ /* 0x000fe20000000000 */
[----:B------:R-:W-:Y:S02]  /*2350*/  UISETP.NE.AND UP0, UPT, UR7, URZ, UPT ;  /* 0x0000003f0700728c */ /* 0x000fe4000bf05270 */
[----:B------:R-:W-:Y:S02]  /*2360*/  USHF.R.U32.HI UR13, URZ, 0x4, UR13 ;  /* 0x000000043f0d7899 */ /* 0x000fe4000801160d */
[----:B------:R-:W-:Y:S02]  /*2370*/  USEL UR8, UR8, URZ, !UP0 ;  /* 0x0000003f08087287 */ /* 0x000fe4000c000000 */
[----:B------:R-:W-:Y:S02]  /*2380*/  ULOP3.LUT UR13, UR13, 0x3fff, URZ, 0xc0, !UPT ;  /* 0x00003fff0d0d7892 */ /* 0x000fe4000f8ec03f */
[----:B------:R-:W-:-:S02]  /*2390*/  ULOP3.LUT UR7, UR11, 0x10000, URZ, 0xfc, !UPT ;  /* 0x000100000b077892 */ /* 0x000fc4000f8efc3f */
[----:B------:R-:W-:Y:S02]  /*23a0*/  ULOP3.LUT UR13, UR13, 0x10000, URZ, 0xfc, !UPT ;  /* 0x000100000d0d7892 */ /* 0x000fe4000f8efc3f */
[----:B------:R-:W-:Y:S02]  /*23b0*/  UISETP.NE.U32.AND UP0, UPT, UR8, URZ, UPT ;  /* 0x0000003f0800728c */ /* 0x000fe4000bf05070 */
[----:B------:R-:W-:Y:S02]  /*23c0*/  ULEA UR8, UR12, UR7, 0xb ;  /* 0x000000070c087291 */ /* 0x000fe4000f8e583f */
[----:B------:R-:W-:Y:S02]  /*23d0*/  ULEA UR7, UR12, UR13, 0x9 ;  /* 0x0000000d0c077291 */ /* 0x000fe4000f8e483f */
[----:B------:R-:W-:Y:S01]  /*23e0*/  UIADD3 UR13, UR8, 0x400, URZ ;  /* 0x00000400080d7890 */ /* 0x000fe2000fffe03f */
[----:B------:R-:W-:Y:S02]  /*23f0*/  UMOV UR17, 0x40000040 ;  /* 0x4000004000117882 */ /* 0x000fe40000000000 */
[----:B------:R-:W-:Y:S01]  /*2400*/  UMOV UR16, UR8 ;  /* 0x0000000800107c82 */ /* 0x000fe20008000000 */
[----:B------:R-:W-:Y:S01]  /*2410*/  UMOV UR19, 0x40000040 ;  /* 0x4000004000137882 */ /* 0x000fe20000000000 */
[----:B------:R-:W-:Y:S01]  /*2420*/  UMOV UR18, UR7 ;  /* 0x0000000700127c82 */ /* 0x000fe20008000000 */
[----:B------:R-:W-:Y:S01]  /*2430*/  UIADD3 UR6, UR6, 0x4, URZ ;  /* 0x0000000406067890 */ /* 0x000fe2000fffe03f */
[----:B------:R-:W-:Y:S01]  /*2440*/  QGMMA.64x64x32.F32.E5M2.E5M2 R56, gdesc[UR16], R56, UP0 ;  /* 0x00e00000103879f3 */ /* 0x000fe2000bf03838 */
[----:B------:R-:W-:Y:S01]  /*2450*/  UMOV UR16, UR13 ;  /* 0x0000000d00107c82 */ /* 0x000fe20008000000 */
[----:B------:R-:W-:Y:S01]  /*2460*/  UMOV UR17, 0x40000040 ;  /* 0x4000004000117882 */ /* 0x000fe20000000000 */
[----:B------:R-:W-:Y:S01]  /*2470*/  UIADD3 UR13, UR8, 0x402, URZ ;  /* 0x00000402080d7890 */ /* 0x000fe2000fffe03f */
[----:B------:R-:W-:Y:S01]  /*2480*/  QGMMA.64x64x32.F32.E5M2.E5M2 R24, gdesc[UR16], R24, UP0 ;  /* 0x00e00000101879f3 */ /* 0x000fe2000bf03818 */
[----:B------:R-:W-:-:S02]  /*2490*/  UIADD3 UR16, UR8, 0x2, URZ ;  /* 0x0000000208107890 */ /* 0x000fc4000fffe03f */
[----:B------:R-:W-:Y:S01]  /*24a0*/  UIADD3 UR18, UR7, 0x2, URZ ;  /* 0x0000000207127890 */ /* 0x000fe2000fffe03f */
[----:B------:R-:W-:Y:S01]  /*24b0*/  UMOV UR17, 0x40000040 ;  /* 0x4000004000117882 */ /* 0x000fe20000000000 */
[----:B------:R-:W-:Y:S01]  /*24c0*/  UMOV UR19, 0x40000040 ;  /* 0x4000004000137882 */ /* 0x000fe20000000000 */
[----:B------:R-:W-:-:S06]  /*24d0*/  UISETP.NE.AND UP0, UPT, UR6, UR14, UPT ;  /* 0x0000000e0600728c */ /* 0x000fcc000bf05270 */
[----:B------:R-:W-:Y:S01]  /*24e0*/  QGMMA.64x64x32.F32.E5M2.E5M2 R56, gdesc[UR16], R56 ;  /* 0x00e00000103879f3 */ /* 0x000fe20008703838 */
[----:B------:R-:W-:Y:S01]  /*24f0*/  UMOV UR16, UR13 ;  /* 0x0000000d00107c82 */ /* 0x000fe20008000000 */
[----:B------:R-:W-:Y:S01]  /*2500*/  UMOV UR17, 0x40000040 ;  /* 0x4000004000117882 */ /* 0x000fe20000000000 */
[----:B------:R-:W-:Y:S01]  /*2510*/  UIADD3 UR13, UR8, 0x404, URZ ;  /* 0x00000404080d7890 */ /* 0x000fe2000fffe03f */
[----:B------:R-:W-:Y:S01]  /*2520*/  QGMMA.64x64x32.F32.E5M2.E5M2 R24, gdesc[UR16], R24 ;  /* 0x00e00000101879f3 */ /* 0x000fe20008703818 */
[----:B------:R-:W-:Y:S02]  /*2530*/  UIADD3 UR16, UR8, 0x4, URZ ;  /* 0x0000000408107890 */ /* 0x000fe4000fffe03f */
[----:B------:R-:W-:Y:S01]  /*2540*/  UIADD3 UR18, UR7, 0x4, URZ ;  /* 0x0000000407127890 */ /* 0x000fe2000fffe03f */
[----:B------:R-:W-:Y:S01]  /*2550*/  UMOV UR17, 0x40000040 ;  /* 0x4000004000117882 */ /* 0x000fe20000000000 */
[----:B------:R-:W-:-:S07]  /*2560*/  UMOV UR19, 0x40000040 ;  /* 0x4000004000137882 */ /* 0x000fce0000000000 */
[----:B------:R-:W-:Y:S01]  /*2570*/  QGMMA.64x64x32.F32.E5M2.E5M2 R56, gdesc[UR16], R56 ;  /* 0x00e00000103879f3 */ /* 0x000fe20008703838 */
[----:B------:R-:W-:Y:S01]  /*2580*/  UMOV UR16, UR13 ;  /* 0x0000000d00107c82 */ /* 0x000fe20008000000 */
[----:B------:R-:W-:Y:S02]  /*2590*/  UMOV UR17, 0x40000040 ;  /* 0x4000004000117882 */ /* 0x000fe40000000000 */
[----:B------:R-:W-:Y:S01]  /*25a0*/  QGMMA.64x64x32.F32.E5M2.E5M2 R24, gdesc[UR16], R24 ;  /* 0x00e00000101879f3 */ /* 0x000fe20008703818 */
[----:B------:R-:W-:Y:S02]  /*25b0*/  UIADD3 UR16, UR8, 0x6, URZ ;  /* 0x0000000608107890 */ /* 0x000fe4000fffe03f */
[----:B------:R-:W-:Y:S02]  /*25c0*/  UIADD3 UR18, UR7, 0x6, URZ ;  /* 0x0000000607127890 */ /* 0x000fe4000fffe03f */
[----:B------:R-:W-:Y:S01]  /*25d0*/  UIADD3 UR8, UR8, 0x406, URZ ;  /* 0x0000040608087890 */ /* 0x000fe2000fffe03f */
[----:B------:R-:W-:Y:S01]  /*25e0*/  UMOV UR17, 0x40000040 ;  /* 0x4000004000117882 */ /* 0x000fe20000000000 */
[----:B------:R-:W-:Y:S01]  /*25f0*/  UMOV UR19, 0x40000040 ;  /* 0x4000004000137882 */ /* 0x000fe20000000000 */
[----:B------:R-:W-:-:S06]  /*2600*/  USEL UR7, URZ, 0x1, UP0 ;  /* 0x000000013f077887 */ /* 0x000fcc0008000000 */
[----:B------:R-:W-:Y:S01]  /*2610*/  ISETP.NE.AND P0, PT, RZ, UR7, PT ;  /* 0x00000007ff007c0c */ /* 0x000fe2000bf05270 */
[----:B------:R-:W-:Y:S01]  /*2620*/  QGMMA.64x64x32.F32.E5M2.E5M2 R56, gdesc[UR16], R56 ;  /* 0x00e00000103879f3 */ /* 0x000fe20008703838 */
[----:B------:R-:W-:Y:S01]  /*2630*/  UMOV UR16, UR8 ;  /* 0x0000000800107c82 */ /* 0x000fe20008000000 */
[----:B------:R-:W-:Y:S02]  /*2640*/  UMOV UR17, 0x40000040 ;  /* 0x4000004000117882 */ /* 0x000fe40000000000 */
[----:B------:R-:W-:Y:S03]  /*2650*/  QGMMA.64x64x32.F32.E5M2.E5M2 R24, gdesc[UR16], R24, gsb0 ;  /* 0x00e00000101879f3 */ /* 0x000fe60008003818 */
[----:B------:R-:W-:-:S05]  /*2660*/  WARPGROUP.DEPBAR.LE gsb0, 0x1 ;  /* 0x00008000000079c5 */ /* 0x000fca0000010100 */
[----:B------:R-:W-:Y:S05]  /*2670*/  @!P0 BRA `(.L_x_28) ;  /* 0x0000000400088947 */ /* 0x000fea0003800000 */
[----:B------:R-:W-:Y:S02]  /*2680*/  WARPGROUP.DEPBAR.LE gsb0, 0x0 ;  /* 0x00008000000079c5 */ /* 0x000fe40000010000 */
[----:B------:R-:W-:-:S01]  /*2690*/  FADD R145, R56, R145 ;  /* 0x0000009138917221 */ /* 0x000fc20000000000 */
[----:B------:R-:W-:Y:S01]  /*26a0*/  FADD R140, R57, R140 ;  /* 0x0000008c398c7221 */ /* 0x000fe20000000000 */
        /* <DEDUP_REMOVED lines=62> */
[----:B------:R-:W-:-:S06]  /*2a90*/  UMOV UR6, URZ ;  /* 0x0000003f00067c82 */ /* 0x000fcc0008000000 */
.L_x_28:
[----:B------:R-:W-:Y:S05]  /*2aa0*/  @!P1 BRA `(.L_x_29) ;  /* 0x0000000000049947 */ /* 0x000fea0003800000 */
[----:B------:R-:W-:Y:S01]  /*2ab0*/  BPT.TRAP 0x1 ;  /* 0x000000040000795c */ /* 0x000fe20000300000 */
.L_x_29:
[----:B------:R-:W-:-:S13]  /*2ac0*/  ISETP.NE.AND P0, PT, R6, RZ, PT ;  /* 0x000000ff0600720c */ /* 0x000fda0003f05270 */
[----:B01----:R-:W-:-:S05]  /*2ad0*/  @P0 LEA R14, R13, UR10, 0x3 ;  /* 0x0000000a0d0e0c11 */ /* 0x003fca000f8e18ff */
[----:B------:R-:W-:-:S05]  /*2ae0*/  @P0 VIADD R14, R14, 0x20 ;  /* 0x000000200e0e0836 */ /* 0x000fca0000000000 */
[----:B------:R-:W-:-:S04]  /*2af0*/  @P0 PRMT R14, R5, 0x654, R14 ;  /* 0x00000654050e0816 */ /* 0x000fc8000000000e */
[----:B------:R0:W-:Y:S01]  /*2b00*/  @P0 SYNCS.ARRIVE.TRANS64.RED.A1T0 RZ, [R14+URZ], RZ ;  /* 0x000000ff0eff09a7 */ /* 0x0001e2000810043f */
[----:B------:R-:W-:-:S13]  /*2b10*/  ISETP.GT.U32.AND P0, PT, R4, 0x1, PT ;  /* 0x000000010400780c */ /* 0x000fda0003f04070 */
[----:B0-----:R-:W-:Y:S05]  /*2b20*/  @P0 BRA `(.L_x_30) ;  /* 0x0000000000040947 */ /* 0x001fea0003800000 */
[----:B------:R-:W-:Y:S01]  /*2b30*/  BPT.TRAP 0x1 ;  /* 0x000000040000795c */ /* 0x000fe20000300000 */
.L_x_30:
[----:B------:R-:W-:Y:S01]  /*2b40*/  UIADD3 UR12, UR12, 0x1, URZ ;  /* 0x000000010c0c7890 */ /* 0x000fe2000fffe03f */
[C---:B------:R-:W-:Y:S01]  /*2b50*/  ISETP.GT.AND P1, PT, R12.reuse, 0x1, PT ;  /* 0x000000010c00780c */ /* 0x040fe20003f24270 */
[----:B------:R-:W-:Y:S02]  /*2b60*/  VIADD R13, R13, 0x1 ;  /* 0x000000010d0d7836 */ /* 0x000fe40000000000 */
[----:B------:R-:W-:Y:S01]  /*2b70*/  UISETP.NE.AND UP0, UPT, UR12, 0x4, UPT ;  /* 0x000000040c00788c */ /* 0x000fe2000bf05270 */
[----:B------:R-:W-:Y:S02]  /*2b80*/  VIADD R12, R12, 0xffffffff ;  /* 0xffffffff0c0c7836 */ /* 0x000fe40000000000 */
[C---:B------:R-:W-:Y:S01]  /*2b90*/  ISETP.NE.AND P0, PT, R13.reuse, 0x4, PT ;  /* 0x000000040d00780c */ /* 0x040fe20003f05270 */
[----:B------:R-:W-:Y:S02]  /*2ba0*/  USEL UR8, URZ, 0x1, UP0 ;  /* 0x000000013f087887 */ /* 0x000fe40008000000 */
[----:B------:R-:W-:Y:S01]  /*2bb0*/  USEL UR12, UR12, URZ, UP0 ;  /* 0x0000003f0c0c7287 */ /* 0x000fe20008000000 */
[----:B------:R-:W-:-:S03]  /*2bc0*/  SEL R13, R13, RZ, P0 ;  /* 0x000000ff0d0d7207 */ /* 0x000fc60000000000 */
[----:B------:R-:W-:Y:S01]  /*2bd0*/  LOP3.LUT R144, R144, UR8, RZ, 0x3c, !PT ;  /* 0x0000000890907c12 */ /* 0x000fe2000f8e3cff */
[----:B------:R-:W-:Y:S01]  /*2be0*/  UMOV UR8, 0x1 ;  /* 0x0000000100087882 */ /* 0x000fe20000000000 */
[----:B------:R-:W-:Y:S06]  /*2bf0*/  @P1 BRA `(.L_x_31) ;  /* 0xfffffff400941947 */ /* 0x000fec000383ffff */
.L_x_23:
[----:B------:R-:W-:Y:S01]  /*2c00*/  UISETP.NE.AND UP0, UPT, UR6, URZ, UPT ;  /* 0x0000003f0600728c */ /* 0x000fe2000bf05270 */
[----:B01----:R-:W0:Y:S03]  /*2c10*/  LDC R12, c[0x0][0x28c] ;  /* 0x0000a300ff0c7b82 */ /* 0x003e260000000800 */
[----:B------:R-:W-:-:S06]  /*2c20*/  USEL UR6, URZ, 0x1, !UP0 ;  /* 0x000000013f067887 */ /* 0x000fcc000c000000 */
[----:B------:R-:W-:Y:S02]  /*2c30*/  ISETP.NE.AND P0, PT, RZ, UR6, PT ;  /* 0x00000006ff007c0c */ /* 0x000fe4000bf05270 */
[----:B0-----:R-:W-:-:S11]  /*2c40*/  ISETP.GE.AND P1, PT, R12, 0x1, PT ;  /* 0x000000010c00780c */ /* 0x001fd60003f26270 */
[----:B------:R-:W-:Y:S05]  /*2c50*/  @!P0 BRA `(.L_x_32) ;  /* 0x0000000400048947 */ /* 0x000fea0003800000 */
[----:B------:R-:W-:Y:S02]  /*2c60*/  WARPGROUP.DEPBAR.LE gsb0, 0x0 ;  /* 0x00008000000079c5 */ /* 0x000fe40000010000 */
[----:B------:R-:W-:Y:S01]  /*2c70*/  FADD R145, R56, R145 ;  /* 0x0000009138917221 */ /* 0x000fe20000000000 */
        /* <DEDUP_REMOVED lines=62> */
[----:B------:R-:W-:-:S07]  /*3060*/  FADD R18, R18, R55 ;  /* 0x0000003712127221 */ /* 0x000fce0000000000 */
.L_x_32:
[----:B------:R-:W-:Y:S02]  /*3070*/  WARPGROUP.DEPBAR.LE gsb0, 0x0 ;  /* 0x00008000000079c5 */ /* 0x000fe40000010000 */
[----:B------:R-:W-:Y:S05]  /*3080*/  @!P1 BRA `(.L_x_33) ;  /* 0x0000000000489947 */ /* 0x000fea0003800000 */
[----:B------:R-:W-:-:S13]  /*3090*/  ISETP.NE.AND P0, PT, R142, 0x3, PT ;  /* 0x000000038e00780c */ /* 0x000fda0003f05270 */
[----:B------:R-:W-:Y:S05]  /*30a0*/  @!P0 BRA `(.L_x_34) ;  /* 0x0000000000048947 */ /* 0x000fea0003800000 */
[----:B------:R-:W-:Y:S01]  /*30b0*/  BPT.TRAP 0x1 ;  /* 0x000000040000795c */ /* 0x000fe20000300000 */
.L_x_34:
[----:B------:R-:W-:Y:S01]  /*30c0*/  ISETP.NE.AND P0, PT, R6, RZ, PT ;  /* 0x000000ff0600720c */ /* 0x000fe20003f05270 */
[----:B------:R-:W-:Y:S01]  /*30d0*/  UISETP.LT.AND UP1, UPT, UR9, 0x1, UPT ;  /* 0x000000010900788c */ /* 0x000fe2000bf21270 */
[----:B------:R-:W-:-:S11]  /*30e0*/  IMAD.U32 R13, RZ, RZ, UR10 ;  /* 0x0000000aff0d7e24 */ /* 0x000fd6000f8e00ff */
[----:B------:R-:W-:-:S05]  /*30f0*/  VOTEU.ANY UP0, P0 ;  /* 0x00000000003f7886 */ /* 0x000fca0000000100 */
[----:B------:R-:W-:-:S04]  /*3100*/  @UP0 USEL UR6, UR9, 0x1, UP1 ;  /* 0x0000000109060887 */ /* 0x000fc80008800000 */
[----:B------:R-:W-:-:S06]  /*3110*/  @UP0 UIADD3 UR6, UR5, UR9, -UR6 ;  /* 0x0000000905060290 */ /* 0x000fcc000fffe806 */
[----:B------:R-:W-:-:S04]  /*3120*/  IMAD.U32 R12, RZ, RZ, UR6 ;  /* 0x00000006ff0c7e24 */ /* 0x000fc8000f8e00ff */
[----:B------:R-:W-:-:S05]  /*3130*/  @P0 IMAD.SHL.U32 R12, R12, 0x8, RZ ;  /* 0x000000080c0c0824 */ /* 0x000fca00078e00ff */
[----:B------:R-:W-:-:S04]  /*3140*/  @P0 LOP3.LUT R12, R12, 0x18, RZ, 0xc0, !PT ;  /* 0x000000180c0c0812 */ /* 0x000fc800078ec0ff */
[----:B------:R-:W-:-:S04]  /*3150*/  @P0 IADD3 R12, R13, 0x20, R12 ;  /* 0x000000200d0c0810 */ /* 0x000fc80007ffe00c */
[----:B------:R-:W-:-:S04]  /*3160*/  @P0 PRMT R12, R5, 0x654, R12 ;  /* 0x00000654050c0816 */ /* 0x000fc8000000000c */
[----:B------:R0:W-:Y:S01]  /*3170*/  @P0 SYNCS.ARRIVE.TRANS64.RED.A1T0 RZ, [R12+URZ], RZ ;  /* 0x000000ff0cff09a7 */ /* 0x0001e2000810043f */
[----:B------:R-:W-:-:S13]  /*3180*/  ISETP.GT.U32.AND P0, PT, R4, 0x1, PT ;  /* 0x000000010400780c */ /* 0x000fda0003f04070 */
[----:B0-----:R-:W-:Y:S05]  /*3190*/  @P0 BRA `(.L_x_33) ;  /* 0x0000000000040947 */ /* 0x001fea0003800000 */
[----:B------:R-:W-:Y:S01]  /*31a0*/  BPT.TRAP 0x1 ;  /* 0x000000040000795c */ /* 0x000fe20000300000 */
.L_x_33:
[----:B------:R-:W0:Y:S01]  /*31b0*/  LDC R24, c[0x0][0x288] ;  /* 0x0000a200ff187b82 */ /* 0x000e220000000800 */
[----:B------:R-:W-:Y:S01]  /*31c0*/  IMAD.SHL.U32 R35, R10, 0x40, RZ ;  /* 0x000000400a237824 */ /* 0x000fe200078e00ff */
[--C-:B------:R-:W-:Y:S01]  /*31d0*/  SHF.R.U32.HI R12, RZ, 0x2, R0.reuse ;  /* 0x00000002ff0c7819 */ /* 0x100fe20000011600 */
[----:B------:R-:W-:Y:S01]  /*31e0*/  IMAD.SHL.U32 R36, R11, 0x100, RZ ;  /* 0x000001000b247824 */ /* 0x000fe200078e00ff */
[C---:B------:R-:W-:Y:S01]  /*31f0*/  LOP3.LUT R14, R0.reuse, 0x60, RZ, 0xc0, !PT ;  /* 0x00000060000e7812 */ /* 0x040fe200078ec0ff */
[----:B------:R-:W-:Y:S01]  /*3200*/  ULDC UR6, c[0x0][0x284] ;  /* 0x0000a10000067ab9 */ /* 0x000fe20000000800 */
[----:B------:R-:W-:Y:S01]  /*3210*/  SHF.R.U32.HI R15, RZ, 0x7, R0 ;  /* 0x00000007ff0f7819 */ /* 0x000fe20000011600 */
[----:B------:R-:W-:Y:S01]  /*3220*/  IMAD.SHL.U32 R28, R0, 0x2, RZ ;  /* 0x00000002001c7824 */ /* 0x000fe200078e00ff */
[----:B------:R-:W-:Y:S01]  /*3230*/  LOP3.LUT R13, R12, 0x7, RZ, 0xc0, !PT ;  /* 0x000000070c0d7812 */ /* 0x000fe200078ec0ff */
[----:B------:R-:W-:Y:S01]  /*3240*/  IMAD.MOV.U32 R34, RZ, RZ, -0x1 ;  /* 0xffffffffff227424 */ /* 0x000fe200078e00ff */
[----:B------:R-:W-:-:S02]  /*3250*/  SHF.R.U32.HI R14, RZ, 0x1, R14 ;  /* 0x00000001ff0e7819 */ /* 0x000fc4000001160e */
[----:B------:R-:W-:Y:S02]  /*3260*/  LOP3.LUT R12, R15, 0x1, RZ, 0xc0, !PT ;  /* 0x000000010f0c7812 */ /* 0x000fe400078ec0ff */
[----:B------:R-:W-:Y:S02]  /*3270*/  IADD3 R25, RZ, -R14, -R13 ;  /* 0x8000000eff197210 */ /* 0x000fe40007ffe80d */
[----:B------:R-:W-:Y:S01]  /*3280*/  LOP3.LUT R15, R0, 0x3, RZ, 0xc0, !PT ;  /* 0x00000003000f7812 */ /* 0x000fe200078ec0ff */
[C---:B------:R-:W-:Y:S01]  /*3290*/  IMAD.SHL.U32 R26, R12.reuse, 0x40, RZ ;  /* 0x000000400c1a7824 */ /* 0x040fe200078e00ff */
[----:B------:R-:W-:Y:S01]  /*32a0*/  LOP3.LUT R28, R35, 0x6, R28, 0xf8, !PT ;  /* 0x00000006231c7812 */ /* 0x000fe200078ef81c */
[----:B------:R-:W-:-:S03]  /*32b0*/  IMAD R25, R12, -0x40, R25 ;  /* 0xffffffc00c197824 */ /* 0x000fc600078e0219 */
[----:B------:R-:W-:Y:S01]  /*32c0*/  LOP3.LUT R37, R26, 0x40, R13, 0xe2, !PT ;  /* 0x000000401a257812 */ /* 0x000fe200078ee20d */
[----:B------:R-:W-:Y:S01]  /*32d0*/  IMAD.WIDE R26, R11, 0x100, RZ ;  /* 0x000001000b1a7825 */ /* 0x000fe200078e02ff */
[----:B0-----:R-:W-:-:S03]  /*32e0*/  ISETP.GE.AND P0, PT, R35, R24, PT ;  /* 0x000000182300720c */ /* 0x001fc60003f06270 */
[----:B------:R-:W-:Y:S01]  /*32f0*/  IMAD R10, R15, -0x2, R24 ;  /* 0xfffffffe0f0a7824 */ /* 0x000fe200078e0218 */
[C---:B------:R-:W-:Y:S02]  /*3300*/  ISETP.GE.OR P0, PT, R36.reuse, UR6, P0 ;  /* 0x0000000624007c0c */ /* 0x040fe40008706670 */
[----:B------:R-:W-:Y:S01]  /*3310*/  IADD3 R36, -R36, UR6, R25 ;  /* 0x0000000624247c10 */ /* 0x000fe2000fffe119 */
[----:B------:R-:W-:Y:S01]  /*3320*/  IMAD.IADD R35, R10, 0x1, -R35 ;  /* 0x000000010a237824 */ /* 0x000fe200078e0a23 */
[----:B------:R-:W-:-:S09]  /*3330*/  LOP3.LUT R37, R26, R37, R14, 0xfe, !PT ;  /* 0x000000251a257212 */ /* 0x000fd200078efe0e */
[----:B------:R-:W-:Y:S05]  /*3340*/  @P0 BRA `(.L_x_35) ;  /* 0x0000004800200947 */ /* 0x000fea0003800000 */
[----:B------:R-:W0:Y:S01]  /*3350*/  LDC.64 R32, c[0x0][0x5c8] ;  /* 0x00017200ff207b82 */ /* 0x000e220000000a00 */
[----:B------:R-:W-:Y:S01]  /*3360*/  SHF.R.S32.HI R38, RZ, 0x1f, R7 ;  /* 0x0000001fff267819 */ /* 0x000fe20000011407 */
[----:B------:R-:W-:Y:S01]  /*3370*/  ULDC.64 UR6, c[0x0][0x5d0] ;  /* 0x0001740000067ab9 */ /* 0x000fe20000000a00 */
[----:B------:R-:W-:Y:S01]  /*3380*/  SHF.R.S32.HI R29, RZ, 0x1f, R28 ;  /* 0x0000001fff1d7819 */ /* 0x000fe2000001141c */
[----:B------:R-:W-:Y:S02]  /*3390*/  BSSY B0, `(.L_x_35) ;  /* 0x0000483000007945 */ /* 0x000fe40003800000 */
[----:B------:R-:W-:-:S04]  /*33a0*/  IMAD R10, R38, UR6, RZ ;  /* 0x00000006260a7c24 */ /* 0x000fc8000f8e02ff */
[C---:B------:R-:W-:Y:S02]  /*33b0*/  IMAD R13, R7.reuse, UR7, R10 ;  /* 0x00000007070d7c24 */ /* 0x040fe4000f8e020a */
[----:B------:R-:W-:Y:S01]  /*33c0*/  IMAD.WIDE.U32 R10, R7, UR6, R28 ;  /* 0x00000006070a7c25 */ /* 0x000fe2000f8e001c */
[----:B------:R-:W-:-:S03]  /*33d0*/  ULDC.64 UR6, c[0x0][0x5c0] ;  /* 0x0001700000067ab9 */ /* 0x000fc60000000a00 */
[----:B------:R-:W-:Y:S02]  /*33e0*/  IMAD.IADD R11, R11, 0x1, R13 ;  /* 0x000000010b0b7824 */ /* 0x000fe400078e020d */
[----:B0-----:R-:W-:Y:S01]  /*33f0*/  IMAD R12, R27, R32, RZ ;  /* 0x000000201b0c7224 */ /* 0x001fe200078e02ff */
[----:B------:R-:W-:-:S03]  /*3400*/  SHF.L.U64.HI R30, R32, 0x7, R33 ;  /* 0x00000007201e7819 */ /* 0x000fc60000010221 */
[C---:B------:R-:W-:Y:S02]  /*3410*/  IMAD R15, R37.reuse, R33, R12 ;  /* 0x00000021250f7224 */ /* 0x040fe400078e020c */
[----:B------:R-:W-:-:S04]  /*3420*/  IMAD.WIDE.U32 R12, R37, R32, R10 ;  /* 0x00000020250c7225 */ /* 0x000fc800078e000a */
[----:B------:R-:W-:Y:S01]  /*3430*/  IMAD.IADD R13, R13, 0x1, R15 ;  /* 0x000000010d0d7824 */ /* 0x000fe200078e020f */
[----:B------:R-:W-:Y:S01]  /*3440*/  IADD3 R24, P2, R12, UR6, RZ ;  /* 0x000000060c187c10 */ /* 0x000fe2000ff5e0ff */
[C---:B------:R-:W-:Y:S01]  /*3450*/  IMAD.SHL.U32 R11, R32.reuse, 0x80, RZ ;  /* 0x00000080200b7824 */ /* 0x040fe200078e00ff */
[C---:B------:R-:W-:Y:S02]  /*3460*/  LEA R10, P4, R32.reuse, R12, 0x3 ;  /* 0x0000000c200a7211 */ /* 0x040fe400078818ff */
[----:B------:R-:W-:Y:S02]  /*3470*/  IADD3.X R25, R13, UR7, RZ, P2, !PT ;  /* 0x000000070d197c10 */ /* 0x000fe400097fe4ff */
[----:B---3-5:R-:W-:Y:S02]  /*3480*/  FSETP.NEU.AND P2, PT, R9, RZ, PT ;  /* 0x000000ff0900720b */ /* 0x028fe40003f4d000 */
[----:B------:R-:W-:Y:S02]  /*3490*/  LEA.HI.X R31, R32, R13, R33, 0x3, P4 ;  /* 0x0000000d201f7211 */ /* 0x000fe400020f1c21 */
[----:B------:R-:W-:-:S02]  /*34a0*/  IADD3 R14, P4, R10, UR6, RZ ;  /* 0x000000060a0e7c10 */ /* 0x000fc4000ff9e0ff */
[--C-:B------:R-:W-:Y:S02]  /*34b0*/  IADD3 R12, P1, P0, R12, UR6, R11.reuse ;  /* 0x000000060c0c7c10 */ /* 0x100fe4000f83e00b */
[----:B------:R-:W-:Y:S02]  /*34c0*/  IADD3 R10, P5, P6, R10, UR6, R11 ;  /* 0x000000060a0a7c10 */ /* 0x000fe4000febe00b */
[--C-:B------:R-:W-:Y:S02]  /*34d0*/  IADD3.X R13, R13, UR7, R30.reuse, P1, P0 ;  /* 0x000000070d0d7c10 */ /* 0x100fe40008fe041e */
[C---:B------:R-:W-:Y:S02]  /*34e0*/  IADD3.X R15, R31.reuse, UR7, RZ, P4, !PT ;  /* 0x000000071f0f7c10 */ /* 0x040fe4000a7fe4ff */
[----:B------:R-:W-:Y:S01]  /*34f0*/  IADD3.X R11, R31, UR7, R30, P5, P6 ;  /* 0x000000071f0b7c10 */ /* 0x000fe2000afec41e */
[----:B------:R-:W-:Y:S06]  /*3500*/  @!P2 BRA `(.L_x_36) ;  /* 0x00000034009ca947 */ /* 0x000fec0003800000 */
[----:B------:R-:W-:Y:S01]  /*3510*/  ULDC.64 UR6, c[0x0][0x5b8] ;  /* 0x00016e0000067ab9 */ /* 0x000fe20000000a00 */
[----:B------:R-:W-:Y:S01]  /*3520*/  ISETP.GE.AND P0, PT, R36, 0x1, PT ;  /* 0x000000012400780c */ /* 0x000fe20003f06270 */
[----:B------:R-:W-:Y:S01]  /*3530*/  IMAD R30, R38, UR6, RZ ;  /* 0x00000006261e7c24 */ /* 0x000fe2000f8e02ff */
[----:B------:R-:W-:Y:S01]  /*3540*/  ULDC.64 UR10, c[0x0][0x5a8] ;  /* 0x00016a00000a7ab9 */ /* 0x000fe20000000a00 */
[----:B------:R-:W-:Y:S01]  /*3550*/  IMAD.WIDE.U32 R28, R7, UR6, R28 ;  /* 0x00000006071c7c25 */ /* 0x000fe2000f8e001c */
[----:B------:R-:W-:Y:S01]  /*3560*/  ISETP.LT.OR P4, PT, R35, 0x1, !P0 ;  /* 0x000000012300780c */ /* 0x000fe20004781670 */
[----:B------:R-:W-:Y:S02]  /*3570*/  BSSY B1, `(.L_x_37) ;  /* 0x000000c000017945 */ /* 0x000fe40003800000 */
[----:B------:R-:W-:Y:S01]  /*3580*/  IMAD R7, R7, UR7, R30 ;  /* 0x0000000707077c24 */ /* 0x000fe2000f8e021e */
[----:B------:R-:W-:Y:S02]  /*3590*/  ULDC.64 UR6, c[0x0][0x5b0] ;  /* 0x00016c0000067ab9 */ /* 0x000fe40000000a00 */
[----:B------:R-:W-:-:S02]  /*35a0*/  IMAD R32, R27, UR6, RZ ;  /* 0x000000061b207c24 */ /* 0x000fc4000f8e02ff */
[----:B------:R-:W-:Y:S02]  /*35b0*/  IMAD.IADD R29, R29, 0x1, R7 ;  /* 0x000000011d1d7824 */ /* 0x000fe400078e0207 */
[C---:B------:R-:W-:Y:S02]  /*35c0*/  IMAD R7, R37.reuse, UR7, R32 ;  /* 0x0000000725077c24 */ /* 0x040fe4000f8e0220 */
[----:B------:R-:W-:-:S03]  /*35d0*/  IMAD.WIDE.U32 R30, R37, UR6, R28 ;  /* 0x00000006251e7c25 */ /* 0x000fc6000f8e001c */
[----:B------:R-:W-:-:S04]  /*35e0*/  IADD3 R30, P1, R30, UR10, RZ ;  /* 0x0000000a1e1e7c10 */ /* 0x000fc8000ff3e0ff */
[--C-:B------:R-:W-:Y:S02]  /*35f0*/  IADD3.X R31, R31, UR11, R7.reuse, P1, !PT ;  /* 0x0000000b1f1f7c10 */ /* 0x100fe40008ffe407 */
[----:B------:R-:W-:Y:S01]  /*3600*/  PRMT R7, RZ, 0x7610, R7 ;  /* 0x00007610ff077816 */ /* 0x000fe20000000007 */
[----:B------:R-:W-:Y:S06]  /*3610*/  @P4 BRA `(.L_x_38) ;  /* 0x0000000000044947 */ /* 0x000fec0003800000 */
[----:B------:R0:W5:Y:S02]  /*3620*/  LDG.E.U8 R7, desc[UR20][R30.64] ;  /* 0x000000141e077981 */ /* 0x000164000c1e1100 */
.L_x_38:
[----:B------:R-:W-:Y:S05]  /*3630*/  BSYNC B1 ;  /* 0x0000000000017941 */ /* 0x000fea0003800000 */
.L_x_37:
[----:B-----5:R-:W-:Y:S01]  /*3640*/  LOP3.LUT R7, R7, 0xff, RZ, 0xc0, !PT ;  /* 0x000000ff07077812 */ /* 0x020fe200078ec0ff */
[----:B------:R-:W-:Y:S01]  /*3650*/  BSSY B1, `(.L_x_39) ;  /* 0x000000b000017945 */ /* 0x000fe20003800000 */
[----:B------:R-:W-:Y:S02]  /*3660*/  ISETP.LT.OR P2, PT, R35, 0x2, !P0 ;  /* 0x000000022300780c */ /* 0x000fe40004741670 */
[----:B------:R-:W-:-:S05]  /*3670*/  F2FP.F16.E5M2.UNPACK_B R7, R7 ;  /* 0x00000007ff07723e */ /* 0x000fca00020004ff */
[----:B------:R-:W-:Y:S01]  /*3680*/  HADD2.F32 R32, -RZ, R7.H0_H0 ;  /* 0x20000007ff207230 */ /* 0x000fe20000004100 */
[----:B------:R-:W-:-:S04]  /*3690*/  PRMT R7, RZ, 0x7610, R7 ;  /* 0x00007610ff077816 */ /* 0x000fc80000000007 */
[----:B------:R-:W-:-:S04]  /*36a0*/  FMUL R32, R32, R9 ;  /* 0x0000000920207220 */ /* 0x000fc80000400000 */
[----:B--2---:R-:W-:-:S05]  /*36b0*/  FFMA R32, R145, R8, R32 ;  /* 0x0000000891207223 */ /* 0x004fca0000000020 */
[----:B------:R-:W-:-:S05]  /*36c0*/  F2FP.SATFINITE.E5M2.F32.PACK_AB_MERGE_C R33, RZ, R32, RZ ;  /* 0x00000020ff21723e */ /* 0x000fca00048060ff */
[----:B------:R1:W-:Y:S01]  /*36d0*/  @!P4 STG.E.U8 desc[UR20][R24.64], R33 ;  /* 0x000000211800c986 */ /* 0x0003e2000c101114 */
[----:B------:R-:W-:Y:S05]  /*36e0*/  @P2 BRA `(.L_x_40) ;  /* 0x0000000000042947 */ /* 0x000fea0003800000 */
[----:B------:R2:W5:Y:S02]  /*36f0*/  LDG.E.U8 R7, desc[UR20][R30.64+0x1] ;  /* 0x000001141e077981 */ /* 0x000564000c1e1100 */
.L_x_40:
[----:B------:R-:W-:Y:S05]  /*3700*/  BSYNC B1 ;  /* 0x0000000000017941 */ /* 0x000fea0003800000 */
.L_x_39:
[----:B-----5:R-:W-:Y:S01]  /*3710*/  LOP3.LUT R7, R7, 0xff, RZ, 0xc0, !PT ;  /* 0x000000ff07077812 */ /* 0x020fe200078ec0ff */
[----:B------:R-:W-:Y:S01]  /*3720*/  BSSY B1, `(.L_x_41) ;  /* 0x0000013000017945 */ /* 0x000fe20003800000 */
[----:B------:R-:W-:Y:S02]  /*3730*/  IADD3 R39, P1, R37, 0x8, RZ ;  /* 0x0000000825277810 */ /* 0x000fe40007f3e0ff */
[----:B------:R-:W-:-:S03]  /*3740*/  F2FP.F16.E5M2.UNPACK_B R7, R7 ;  /* 0x00000007ff07723e */ /* 0x000fc600020004ff */
[----:B-1----:R-:W-:Y:S01]  /*3750*/  IMAD.X R33, RZ, RZ, R27, P1 ;  /* 0x000000ffff217224 */ /* 0x002fe200008e061b */
[----:B------:R-:W-:Y:S01]  /*3760*/  ISETP.GE.AND P1, PT, R36, 0x9, PT ;  /* 0x000000092400780c */ /* 0x000fe20003f26270 */
[----:B------:R-:W-:Y:S02]  /*3770*/  HADD2.F32 R32, -RZ, R7.H0_H0 ;  /* 0x20000007ff207230 */ /* 0x000fe40000004100 */
[----:B------:R-:W-:Y:S01]  /*3780*/  IMAD R38, R33, UR6, RZ ;  /* 0x0000000621267c24 */ /* 0x000fe2000f8e02ff */
[----:B------:R-:W-:Y:S02]  /*3790*/  ISETP.LT.OR P5, PT, R35, 0x1, !P1 ;  /* 0x000000012300780c */ /* 0x000fe40004fa1670 */
[----:B------:R-:W-:Y:S01]  /*37a0*/  FMUL R7, R32, R9 ;  /* 0x0000000920077220 */ /* 0x000fe20000400000 */
[----:B------:R-:W-:-:S04]  /*37b0*/  IMAD.WIDE.U32 R32, R39, UR6, R28 ;  /* 0x0000000627207c25 */ /* 0x000fc8000f8e001c */
[----:B------:R-:W-:Y:S01]  /*37c0*/  FFMA R7, R140, R8, R7 ;  /* 0x000000088c077223 */ /* 0x000fe20000000007 */
[----:B------:R-:W-:Y:S01]  /*37d0*/  IMAD R39, R39, UR7, R38 ;  /* 0x0000000727277c24 */ /* 0x000fe2000f8e0226 */
[----:B------:R-:W-:-:S03]  /*37e0*/  IADD3 R32, P4, R32, UR10, RZ ;  /* 0x0000000a20207c10 */ /* 0x000fc6000ff9e0ff */
[----:B------:R-:W-:Y:S02]  /*37f0*/  F2FP.SATFINITE.E5M2.F32.PACK_AB_MERGE_C R41, RZ, R7, RZ ;  /* 0x00000007ff29723e */ /* 0x000fe400048060ff */
[----:B------:R-:W-:Y:S02]  /*3800*/  IADD3.X R33, R33, UR11, R39, P4, !PT ;  /* 0x0000000b21217c10 */ /* 0x000fe4000a7fe427 */
[----:B------:R-:W-:Y:S01]  /*3810*/  PRMT R7, RZ, 0x7610, R7 ;  /* 0x00007610ff077816 */ /* 0x000fe20000000007 */
[----:B------:R1:W-:Y:S01]  /*3820*/  @!P2 STG.E.U8 desc[UR20][R24.64+0x1], R41 ;  /* 0x000001291800a986 */ /* 0x0003e2000c101114 */
[----:B------:R-:W-:Y:S05]  /*3830*/  @P5 BRA `(.L_x_42) ;  /* 0x0000000000045947 */ /* 0x000fea0003800000 */
[----:B------:R3:W5:Y:S02]  /*3840*/  LDG.E.U8 R7, desc[UR20][R32.64] ;  /* 0x0000001420077981 */ /* 0x000764000c1e1100 */
.L_x_42:
[----:B------:R-:W-:Y:S05]  /*3850*/  BSYNC B1 ;  /* 0x0000000000017941 */ /* 0x000fea0003800000 */
.L_x_41:
[----:B-----5:R-:W-:Y:S01]  /*3860*/  LOP3.LUT R7, R7, 0xff, RZ, 0xc0, !PT ;  /* 0x000000ff07077812 */ /* 0x020fe200078ec0ff */
[----:B------:R-:W-:Y:S01]  /*3870*/  BSSY B1, `(.L_x_43) ;  /* 0x000000b000017945 */ /* 0x000fe20003800000 */
[----:B------:R-:W-:Y:S02]  /*3880*/  ISETP.LT.OR P2, PT, R35, 0x2, !P1 ;  /* 0x000000022300780c */ /* 0x000fe40004f41670 */
[----:B------:R-:W-:-:S05]  /*3890*/  F2FP.F16.E5M2.UNPACK_B R7, R7 ;  /* 0x00000007ff07723e */ /* 0x000fca00020004ff */
[----:B------:R-:W-:Y:S01]  /*38a0*/  HADD2.F32 R38, -RZ, R7.H0_H0 ;  /* 0x20000007ff267230 */ /* 0x000fe20000004100 */
[----:B------:R-:W-:-:S04]  /*38b0*/  PRMT R7, RZ, 0x7610, R7 ;  /* 0x00007610ff077816 */ /* 0x000fc80000000007 */
[----:B------:R-:W-:-:S04]  /*38c0*/  FMUL R38, R38, R9 ;  /* 0x0000000926267220 */ /* 0x000fc80000400000 */
[----:B------:R-:W-:-:S05]  /*38d0*/  FFMA R38, R143, R8, R38 ;  /* 0x000000088f267223 */ /* 0x000fca0000000026 */
[----:B------:R-:W-:-:S05]  /*38e0*/  F2FP.SATFINITE.E5M2.F32.PACK_AB_MERGE_C R39, RZ, R38, RZ ;  /* 0x00000026ff27723e */ /* 0x000fca00048060ff */
[----:B------:R4:W-:Y:S01]  /*38f0*/  @!P5 STG.E.U8 desc[UR20][R14.64], R39 ;  /* 0x000000270e00d986 */ /* 0x0009e2000c101114 */
[----:B------:R-:W-:Y:S05]  /*3900*/  @P2 BRA `(.L_x_44) ;  /* 0x0000000000042947 */ /* 0x000fea0003800000 */
[----:B------:R0:W5:Y:S02]  /*3910*/  LDG.E.U8 R7, desc[UR20][R32.64+0x1] ;  /* 0x0000011420077981 */ /* 0x000164000c1e1100 */
.L_x_44:
[----:B------:R-:W-:Y:S05]  /*3920*/  BSYNC B1 ;  /* 0x0000000000017941 */ /* 0x000fea0003800000 */
.L_x_43:
[----:B-----5:R-:W-:Y:S01]  /*3930*/  LOP3.LUT R7, R7, 0xff, RZ, 0xc0, !PT ;  /* 0x000000ff07077812 */ /* 0x020fe200078ec0ff */
[----:B------:R-:W-:Y:S01]  /*3940*/  BSSY B1, `(.L_x_45) ;  /* 0x000000b000017945 */ /* 0x000fe20003800000 */
[----:B------:R-:W-:Y:S02]  /*3950*/  ISETP.LT.OR P4, PT, R35, 0x9, !P0 ;  /* 0x000000092300780c */ /* 0x000fe40004781670 */
[----:B------:R-:W-:-:S05]  /*3960*/  F2FP.F16.E5M2.UNPACK_B R7, R7 ;  /* 0x00000007ff07723e */ /* 0x000fca00020004ff */
[----:B------:R-:W-:-:S05]  /*3970*/  HADD2.F32 R38, -RZ, R7.H0_H0 ;  /* 0x20000007ff267230 */ /* 0x000fca0000004100 */
[----:B------:R-:W-:-:S04]  /*3980*/  FMUL R7, R38, R9 ;  /* 0x0000000926077220 */ /* 0x000fc80000400000 */
[----:B------:R-:W-:-:S05]  /*3990*/  FFMA R7, R138, R8, R7 ;  /* 0x000000088a077223 */ /* 0x000fca0000000007 */
[----:B----4-:R-:W-:Y:S02]  /*39a0*/  F2FP.SATFINITE.E5M2.F32.PACK_AB_MERGE_C R39, RZ, R7, RZ ;  /* 0x00000007ff27723e */ /* 0x010fe400048060ff */
[----:B------:R-:W-:-:S03]  /*39b0*/  PRMT R7, RZ, 0x7610, R7 ;  /* 0x00007610ff077816 */ /* 0x000fc60000000007 */
[----:B------:R4:W-:Y:S01]  /*39c0*/  @!P2 STG.E.U8 desc[UR20][R14.64+0x1], R39 ;  /* 0x000001270e00a986 */ /* 0x0009e2000c101114 */
[----:B------:R-:W-:Y:S05]  /*39d0*/  @P4 BRA `(.L_x_46) ;  /* 0x0000000000044947 */ /* 0x000fea0003800000 */
[----:B------:R0:W5:Y:S02]  /*39e0*/  LDG.E.U8 R7, desc[UR20][R30.64+0x8] ;  /* 0x000008141e077981 */ /* 0x000164000c1e1100 */
.L_x_46:
[----:B------:R-:W-:Y:S05]  /*39f0*/  BSYNC B1 ;  /* 0x0000000000017941 */ /* 0x000fea0003800000 */
.L_x_45:
        /* <DEDUP_REMOVED lines=8> */
[----:B----4-:R-:W-:-:S05]  /*3a80*/  F2FP.SATFINITE.E5M2.F32.PACK_AB_MERGE_C R39, RZ, R38, RZ ;  /* 0x00000026ff27723e */ /* 0x010fca00048060ff */
[----:B------:R4:W-:Y:S01]  /*3a90*/  @!P4 STG.E.U8 desc[UR20][R24.64+0x8], R39 ;  /* 0x000008271800c986 */ /* 0x0009e2000c101114 */
[----:B------:R-:W-:Y:S05]  /*3aa0*/  @P2 BRA `(.L_x_48) ;  /* 0x0000000000042947 */ /* 0x000fea0003800000 */
[----:B------:R0:W5:Y:S02]  /*3ab0*/  LDG.E.U8 R7, desc[UR20][R30.64+0x9] ;  /* 0x000009141e077981 */ /* 0x000164000c1e1100 */
.L_x_48:
[----:B------:R-:W-:Y:S05]  /*3ac0*/  BSYNC B1 ;  /* 0x0000000000017941 */ /* 0x000fea0003800000 */
.L_x_47:
        /* <DEDUP_REMOVED lines=12> */
.L_x_50:
[----:B------:R-:W-:Y:S05]  /*3b90*/  BSYNC B1 ;  /* 0x0000000000017941 */ /* 0x000fea0003800000 */
.L_x_49:
        /* <DEDUP_REMOVED lines=12> */
.L_x_52:
[----:B------:R-:W-:Y:S05]  /*3c60*/  BSYNC B1 ;  /* 0x0000000000017941 */ /* 0x000fea0003800000 */
.L_x_51:
        /* <DEDUP_REMOVED lines=12> */
.L_x_54:
[----:B------:R-:W-:Y:S05]  /*3d30*/  BSYNC B1 ;  /* 0x0000000000017941 */ /* 0x000fea0003800000 */
.L_x_53:
        /* <DEDUP_REMOVED lines=12> */
.L_x_56:
[----:B------:R-:W-:Y:S05]  /*3e00*/  BSYNC B1 ;  /* 0x0000000000017941 */ /* 0x000fea0003800000 */
.L_x_55:
        /* <DEDUP_REMOVED lines=12> */
.L_x_58:
[----:B------:R-:W-:Y:S05]  /*3ed0*/  BSYNC B1 ;  /* 0x0000000000017941 */ /* 0x000fea0003800000 */
.L_x_57:
        /* <DEDUP_REMOVED lines=12> */
.L_x_60:
[----:B------:R-:W-:Y:S05]  /*3fa0*/  BSYNC B1 ;  /* 0x0000000000017941 */ /* 0x000fea0003800000 */
.L_x_59:
        /* <DEDUP_REMOVED lines=12> */
.L_x_62:
[----:B------:R-:W-:Y:S05]  /*4070*/  BSYNC B1 ;  /* 0x0000000000017941 */ /* 0x000fea0003800000 */
.L_x_61:
        /* <DEDUP_REMOVED lines=12> */
.L_x_64:
[----:B------:R-:W-:Y:S05]  /*4140*/  BSYNC B1 ;  /* 0x0000000000017941 */ /* 0x000fea0003800000 */
.L_x_63:
        /* <DEDUP_REMOVED lines=12> */
.L_x_66:
[----:B------:R-:W-:Y:S05]  /*4210*/  BSYNC B1 ;  /* 0x0000000000017941 */ /* 0x000fea0003800000 */
.L_x_65:
        /* <DEDUP_REMOVED lines=12> */
.L_x_68:
[----:B------:R-:W-:Y:S05]  /*42e0*/  BSYNC B1 ;  /* 0x0000000000017941 */ /* 0x000fea0003800000 */
.L_x_67:
        /* <DEDUP_REMOVED lines=12> */
.L_x_70:
[----:B------:R-:W-:Y:S05]  /*43b0*/  BSYNC B1 ;  /* 0x0000000000017941 */ /* 0x000fea0003800000 */
.L_x_69:
        /* <DEDUP_REMOVED lines=12> */
.L_x_72:
[----:B------:R-:W-:Y:S05]  /*4480*/  BSYNC B1 ;  /* 0x0000000000017941 */ /* 0x000fea0003800000 */
.L_x_71:
        /* <DEDUP_REMOVED lines=12> */
.L_x_74:
[----:B------:R-:W-:Y:S05]  /*4550*/  BSYNC B1 ;  /* 0x0000000000017941 */ /* 0x000fea0003800000 */
.L_x_73:
        /* <DEDUP_REMOVED lines=12> */
.L_x_76:
[----:B------:R-:W-:Y:S05]  /*4620*/  BSYNC B1 ;  /* 0x0000000000017941 */ /* 0x000fea0003800000 */
.L_x_75:
        /* <DEDUP_REMOVED lines=12> */
.L_x_78:
[----:B------:R-:W-:Y:S05]  /*46f0*/  BSYNC B1 ;  /* 0x0000000000017941 */ /* 0x000fea0003800000 */
.L_x_77:
        /* <DEDUP_REMOVED lines=12> */
.L_x_80:
[----:B------:R-:W-:Y:S05]  /*47c0*/  BSYNC B1 ;  /* 0x0000000000017941 */ /* 0x000fea0003800000 */
.L_x_79:
        /* <DEDUP_REMOVED lines=12> */
.L_x_82:
[----:B------:R-:W-:Y:S05]  /*4890*/  BSYNC B1 ;  /* 0x0000000000017941 */ /* 0x000fea0003800000 */
.L_x_81:
        /* <DEDUP_REMOVED lines=12> */
.L_x_84:
[----:B------:R-:W-:Y:S05]  /*4960*/  BSYNC B1 ;  /* 0x0000000000017941 */ /* 0x000fea0003800000 */
.L_x_83:
        /* <DEDUP_REMOVED lines=12> */
.L_x_86:
[----:B------:R-:W-:Y:S05]  /*4a30*/  BSYNC B1 ;  /* 0x0000000000017941 */ /* 0x000fea0003800000 */
.L_x_85:
        /* <DEDUP_REMOVED lines=12> */
.L_x_88:
[----:B------:R-:W-:Y:S05]  /*4b00*/  BSYNC B1 ;  /* 0x0000000000017941 */ /* 0x000fea0003800000 */
.L_x_87:
        /* <DEDUP_REMOVED lines=12> */
.L_x_90:
[----:B------:R-:W-:Y:S05]  /*4bd0*/  BSYNC B1 ;  /* 0x0000000000017941 */ /* 0x000fea0003800000 */
.L_x_89:
        /* <DEDUP_REMOVED lines=12> */
.L_x_92:
[----:B------:R-:W-:Y:S05]  /*4ca0*/  BSYNC B1 ;  /* 0x0000000000017941 */ /* 0x000fea0003800000 */
.L_x_91:
        /* <DEDUP_REMOVED lines=12> */
.L_x_94:
[----:B------:R-:W-:Y:S05]  /*4d70*/  BSYNC B1 ;  /* 0x0000000000017941 */ /* 0x000fea0003800000 */
.L_x_93:
        /* <DEDUP_REMOVED lines=12> */
.L_x_96:
[----:B------:R-:W-:Y:S05]  /*4e40*/  BSYNC B1 ;  /* 0x0000000000017941 */ /* 0x000fea0003800000 */
.L_x_95:
[----:B-----5:R-:W-:Y:S01]  /*4e50*/  LOP3.LUT R7, R7, 0xff, RZ, 0xc0, !PT ;  /* 0x000000ff07077812 */ /* 0x020fe200078ec0ff */
[----:B------:R-:W-:Y:S01]  /*4e60*/  BSSY B1, `(.L_x_97) ;  /* 0x000000b000017945 */ /* 0x000fe20003800000 */
[----:B------:R-:W-:Y:S02]  /*4e70*/  ISETP.LT.OR P2, PT, R35, 0x39, !P1 ;  /* 0x000000392300780c */ /* 0x000fe40004f41670 */
[----:B------:R-:W-:-:S05]  /*4e80*/  F2FP.F16.E5M2.UNPACK_B R7, R7 ;  /* 0x00000007ff07723e */ /* 0x000fca00020004ff */
[----:B0-2---:R-:W-:-:S05]  /*4e90*/  HADD2.F32 R30, -RZ, R7.H0_H0 ;  /* 0x20000007ff1e7230 */ /* 0x005fca0000004100 */
[----:B------:R-:W-:-:S04]  /*4ea0*/  FMUL R7, R30, R9 ;  /* 0x000000091e077220 */ /* 0x000fc80000400000 */
[----:B------:R-:W-:-:S05]  /*4eb0*/  FFMA R7, R112, R8, R7 ;  /* 0x0000000870077223 */ /* 0x000fca0000000007 */
[----:B------:R-:W-:Y:S02]  /*4ec0*/  F2FP.SATFINITE.E5M2.F32.PACK_AB_MERGE_C R31, RZ, R7, RZ ;  /* 0x00000007ff1f723e */ /* 0x000fe400048060ff */
[----:B------:R-:W-:-:S03]  /*4ed0*/  PRMT R7, RZ, 0x7610, R7 ;  /* 0x00007610ff077816 */ /* 0x000fc60000000007 */
[----:B------:R0:W-:Y:S01]  /*4ee0*/  @!P0 STG.E.U8 desc[UR20][R24.64+0x39], R31 ;  /* 0x0000391f18008986 */ /* 0x0001e2000c101114 */
[----:B------:R-:W-:Y:S05]  /*4ef0*/  @P2 BRA `(.L_x_98) ;  /* 0x0000000000042947 */ /* 0x000fea0003800000 */
[----:B------:R2:W5:Y:S02]  /*4f00*/  LDG.E.U8 R7, desc[UR20][R32.64+0x38] ;  /* 0x0000381420077981 */ /* 0x000564000c1e1100 */
.L_x_98:
[----:B------:R-:W-:Y:S05]  /*4f10*/  BSYNC B1 ;  /* 0x0000000000017941 */ /* 0x000fea0003800000 */
.L_x_97:
[----:B-----5:R-:W-:Y:S01]  /*4f20*/  LOP3.LUT R7, R7, 0xff, RZ, 0xc0, !PT ;  /* 0x000000ff07077812 */ /* 0x020fe200078ec0ff */
[----:B------:R-:W-:Y:S01]  /*4f30*/  BSSY B1, `(.L_x_99) ;  /* 0x000000b000017945 */ /* 0x000fe20003800000 */
[----:B------:R-:W-:Y:S02]  /*4f40*/  ISETP.LT.OR P1, PT, R35, 0x3a, !P1 ;  /* 0x0000003a2300780c */ /* 0x000fe40004f21670 */
[----:B------:R-:W-:-:S05]  /*4f50*/  F2FP.F16.E5M2.UNPACK_B R7, R7 ;  /* 0x00000007ff07723e */ /* 0x000fca00020004ff */
[----:B01--4-:R-:W-:Y:S01]  /*4f60*/  HADD2.F32 R24, -RZ, R7.H0_H0 ;  /* 0x20000007ff187230 */ /* 0x013fe20000004100 */
[----:B------:R-:W-:-:S04]  /*4f70*/  PRMT R7, RZ, 0x7610, R7 ;  /* 0x00007610ff077816 */ /* 0x000fc80000000007 */
[----:B------:R-:W-:-:S04]  /*4f80*/  FMUL R24, R24, R9 ;  /* 0x0000000918187220 */ /* 0x000fc80000400000 */
[----:B------:R-:W-:-:S05]  /*4f90*/  FFMA R24, R115, R8, R24 ;  /* 0x0000000873187223 */ /* 0x000fca0000000018 */
[----:B------:R-:W-:-:S05]  /*4fa0*/  F2FP.SATFINITE.E5M2.F32.PACK_AB_MERGE_C R25, RZ, R24, RZ ;  /* 0x00000018ff19723e */ /* 0x000fca00048060ff */
[----:B------:R0:W-:Y:S01]  /*4fb0*/  @!P2 STG.E.U8 desc[UR20][R14.64+0x38], R25 ;  /* 0x000038190e00a986 */ /* 0x0001e2000c101114 */
[----:B------:R-:W-:Y:S05]  /*4fc0*/  @P1 BRA `(.L_x_100) ;  /* 0x0000000000041947 */ /* 0x000fea0003800000 */
[----:B------:R1:W5:Y:S02]  /*4fd0*/  LDG.E.U8 R7, desc[UR20][R32.64+0x39] ;  /* 0x0000391420077981 */ /* 0x000364000c1e1100 */
.L_x_100:
[----:B------:R-:W-:Y:S05]  /*4fe0*/  BSYNC B1 ;  /* 0x0000000000017941 */ /* 0x000fea0003800000 */
.L_x_99:
[----:B-----5:R-:W-:Y:S01]  /*4ff0*/  LOP3.LUT R7, R7, 0xff, RZ, 0xc0, !PT ;  /* 0x000000ff07077812 */ /* 0x020fe200078ec0ff */
[----:B------:R-:W-:Y:S01]  /*5000*/  BSSY B1, `(.L_x_101) ;  /* 0x0000013000017945 */ /* 0x000fe20003800000 */
[----:B------:R-:W-:Y:S02]  /*5010*/  IADD3 R31, P0, R37, 0x80, RZ ;  /* 0x00000080251f7810 */ /* 0x000fe40007f1e0ff */
[----:B------:R-:W-:-:S03]  /*5020*/  F2FP.F16.E5M2.UNPACK_B R7, R7 ;  /* 0x00000007ff07723e */ /* 0x000fc600020004ff */
[----:B0-----:R-:W-:Y:S01]  /*5030*/  IMAD.X R25, RZ, RZ, R27, P0 ;  /* 0x000000ffff197224 */ /* 0x001fe200000e061b */
        /* <DEDUP_REMOVED lines=9> */
[----:B-123--:R-:W-:Y:S02]  /*50d0*/  F2FP.SATFINITE.E5M2.F32.PACK_AB_MERGE_C R33, RZ, R7, RZ ;  /* 0x00000007ff21723e */ /* 0x00efe400048060ff */
[----:B------:R-:W-:Y:S02]  /*50e0*/  IADD3.X R25, R25, UR11, R31, P2, !PT ;  /* 0x0000000b19197c10 */ /* 0x000fe400097fe41f */
[----:B------:R-:W-:Y:S01]  /*50f0*/  PRMT R7, RZ, 0x7610, R7 ;  /* 0x00007610ff077816 */ /* 0x000fe20000000007 */
[----:B------:R0:W-:Y:S01]  /*5100*/  @!P1 STG.E.U8 desc[UR20][R14.64+0x39], R33 ;  /* 0x000039210e009986 */ /* 0x0001e2000c101114 */
[----:B------:R-:W-:Y:S05]  /*5110*/  @P4 BRA `(.L_x_102) ;  /* 0x0000000000044947 */ /* 0x000fea0003800000 */
[----:B------:R1:W5:Y:S02]  /*5120*/  LDG.E.U8 R7, desc[UR20][R24.64] ;  /* 0x0000001418077981 */ /* 0x000364000c1e1100 */
.L_x_102:
[----:B------:R-:W-:Y:S05]  /*5130*/  BSYNC B1 ;  /* 0x0000000000017941 */ /* 0x000fea0003800000 */
.L_x_101:
[----:B-----5:R-:W-:Y:S01]  /*5140*/  LOP3.LUT R7, R7, 0xff, RZ, 0xc0, !PT ;  /* 0x000000ff07077812 */ /* 0x020fe200078ec0ff */
[----:B------:R-:W-:Y:S01]  /*5150*/  BSSY B1, `(.L_x_103) ;  /* 0x000000b000017945 */ /* 0x000fe20003800000 */
[----:B------:R-:W-:Y:S02]  /*5160*/  ISETP.LT.OR P2, PT, R35, 0x2, !P0 ;  /* 0x000000022300780c */ /* 0x000fe40004741670 */
[----:B------:R-:W-:-:S05]  /*5170*/  F2FP.F16.E5M2.UNPACK_B R7, R7 ;  /* 0x00000007ff07723e */ /* 0x000fca00020004ff */
[----:B0-----:R-:W-:Y:S01]  /*5180*/  HADD2.F32 R14, -RZ, R7.H0_H0 ;  /* 0x20000007ff0e7230 */ /* 0x001fe20000004100 */
[----:B------:R-:W-:-:S04]  /*5190*/  PRMT R7, RZ, 0x7610, R7 ;  /* 0x00007610ff077816 */ /* 0x000fc80000000007 */
[----:B------:R-:W-:-:S04]  /*51a0*/  FMUL R14, R14, R9 ;  /* 0x000000090e0e7220 */ /* 0x000fc80000400000 */
[----:B------:R-:W-:-:S05]  /*51b0*/  FFMA R14, R113, R8, R14 ;  /* 0x00000008710e7223 */ /* 0x000fca000000000e */
[----:B------:R-:W-:-:S05]  /*51c0*/  F2FP.SATFINITE.E5M2.F32.PACK_AB_MERGE_C R15, RZ, R14, RZ ;  /* 0x0000000eff0f723e */ /* 0x000fca00048060ff */
[----:B------:R0:W-:Y:S01]  /*51d0*/  @!P4 STG.E.U8 desc[UR20][R12.64], R15 ;  /* 0x0000000f0c00c986 */ /* 0x0001e2000c101114 */
[----:B------:R-:W-:Y:S05]  /*51e0*/  @P2 BRA `(.L_x_104) ;  /* 0x0000000000042947 */ /* 0x000fea0003800000 */
[----:B------:R2:W5:Y:S02]  /*51f0*/  LDG.E.U8 R7, desc[UR20][R24.64+0x1] ;  /* 0x0000011418077981 */ /* 0x000564000c1e1100 */
.L_x_104:
[----:B------:R-:W-:Y:S05]  /*5200*/  BSYNC B1 ;  /* 0x0000000000017941 */ /* 0x000fea0003800000 */
.L_x_103:
[----:B-----5:R-:W-:Y:S01]  /*5210*/  LOP3.LUT R7, R7, 0xff, RZ, 0xc0, !PT ;  /* 0x000000ff07077812 */ /* 0x020fe200078ec0ff */
[----:B------:R-:W-:Y:S01]  /*5220*/  BSSY B1, `(.L_x_105) ;  /* 0x0000013000017945 */ /* 0x000fe20003800000 */
[----:B------:R-:W-:Y:S02]  /*5230*/  IADD3 R37, P1, R37, 0x88, RZ ;  /* 0x0000008825257810 */ /* 0x000fe40007f3e0ff */
[----:B------:R-:W-:-:S03]  /*5240*/  F2FP.F16.E5M2.UNPACK_B R7, R7 ;  /* 0x00000007ff07723e */ /* 0x000fc600020004ff */
[----:B------:R-:W-:Y:S01]  /*5250*/  IMAD.X R26, RZ, RZ, R27, P1 ;  /* 0x000000ffff1a7224 */ /* 0x000fe200008e061b */
[----:B------:R-:W-:Y:S01]  /*5260*/  ISETP.GE.AND P1, PT, R36, 0x89, PT ;  /* 0x000000892400780c */ /* 0x000fe20003f26270 */
[----:B------:R-:W-:Y:S02]  /*5270*/  HADD2.F32 R14, -RZ, R7.H0_H0 ;  /* 0x20000007ff0e7230 */ /* 0x000fe40000004100 */
[----:B------:R-:W-:Y:S01]  /*5280*/  IMAD R26, R26, UR6, RZ ;  /* 0x000000061a1a7c24 */ /* 0x000fe2000f8e02ff */
[----:B------:R-:W-:Y:S01]  /*5290*/  ISETP.LT.OR P5, PT, R35, 0x1, !P1 ;  /* 0x000000012300780c */ /* 0x000fe20004fa1670 */
[----:B------:R-:W-:-:S04]  /*52a0*/  IMAD.WIDE.U32 R28, R37, UR6, R28 ;  /* 0x00000006251c7c25 */ /* 0x000fc8000f8e001c */
[----:B------:R-:W-:Y:S01]  /*52b0*/  FMUL R7, R14, R9 ;  /* 0x000000090e077220 */ /* 0x000fe20000400000 */
[----:B------:R-:W-:-:S03]  /*52c0*/  IMAD R37, R37, UR7, R26 ;  /* 0x0000000725257c24 */ /* 0x000fc6000f8e021a */
[----:B------:R-:W-:Y:S01]  /*52d0*/  FFMA R7, R108, R8, R7 ;  /* 0x000000086c077223 */ /* 0x000fe20000000007 */
[----:B------:R-:W-:-:S04]  /*52e0*/  IADD3 R14, P4, R28, UR10, RZ ;  /* 0x0000000a1c0e7c10 */ /* 0x000fc8000ff9e0ff */
[----:B------:R-:W-:Y:S02]  /*52f0*/  F2FP.SATFINITE.E5M2.F32.PACK_AB_MERGE_C R27, RZ, R7, RZ ;  /* 0x00000007ff1b723e */ /* 0x000fe400048060ff */
[----:B0-----:R-:W-:Y:S02]  /*5300*/  IADD3.X R15, R29, UR11, R37, P4, !PT ;  /* 0x0000000b1d0f7c10 */ /* 0x001fe4000a7fe425 */
[----:B------:R-:W-:Y:S01]  /*5310*/  PRMT R7, RZ, 0x7610, R7 ;  /* 0x00007610ff077816 */ /* 0x000fe20000000007 */
[----:B------:R0:W-:Y:S01]  /*5320*/  @!P2 STG.E.U8 desc[UR20][R12.64+0x1], R27 ;  /* 0x0000011b0c00a986 */ /* 0x0001e2000c101114 */
[----:B------:R-:W-:Y:S05]  /*5330*/  @P5 BRA `(.L_x_106) ;  /* 0x0000000000045947 */ /* 0x000fea0003800000 */
[----:B------:R3:W5:Y:S02]  /*5340*/  LDG.E.U8 R7, desc[UR20][R14.64] ;  /* 0x000000140e077981 */ /* 0x000764000c1e1100 */
.L_x_106:
[----:B------:R-:W-:Y:S05]  /*5350*/  BSYNC B1 ;  /* 0x0000000000017941 */ /* 0x000fea0003800000 */
.L_x_105:
        /* <DEDUP_REMOVED lines=8> */
[----:B0-----:R-:W-:-:S05]  /*53e0*/  F2FP.SATFINITE.E5M2.F32.PACK_AB_MERGE_C R27, RZ, R26, RZ ;  /* 0x0000001aff1b723e */ /* 0x001fca00048060ff */
[----:B------:R0:W-:Y:S01]  /*53f0*/  @!P5 STG.E.U8 desc[UR20][R10.64], R27 ;  /* 0x0000001b0a00d986 */ /* 0x0001e2000c101114 */
[----:B------:R-:W-:Y:S05]  /*5400*/  @P2 BRA `(.L_x_108) ;  /* 0x0000000000042947 */ /* 0x000fea0003800000 */
[----:B------:R4:W5:Y:S02]  /*5410*/  LDG.E.U8 R7, desc[UR20][R14.64+0x1] ;  /* 0x000001140e077981 */ /* 0x000964000c1e1100 */
.L_x_108:
[----:B------:R-:W-:Y:S05]  /*5420*/  BSYNC B1 ;  /* 0x0000000000017941 */ /* 0x000fea0003800000 */
.L_x_107:
[----:B-----5:R-:W-:Y:S01]  /*5430*/  LOP3.LUT R7, R7, 0xff, RZ, 0xc0, !PT ;  /* 0x000000ff07077812 */ /* 0x020fe200078ec0ff */
[----:B------:R-:W-:Y:S01]  /*5440*/  BSSY B1, `(.L_x_109) ;  /* 0x000000b000017945 */ /* 0x000fe20003800000 */
[----:B------:R-:W-:Y:S02]  /*5450*/  ISETP.LT.OR P4, PT, R35, 0x9, !P0 ;  /* 0x000000092300780c */ /* 0x000fe40004781670 */
[----:B------:R-:W-:-:S05]  /*5460*/  F2FP.F16.E5M2.UNPACK_B R7, R7 ;  /* 0x00000007ff07723e */ /* 0x000fca00020004ff */
[----:B------:R-:W-:-:S05]  /*5470*/  HADD2.F32 R26, -RZ, R7.H0_H0 ;  /* 0x20000007ff1a7230 */ /* 0x000fca0000004100 */
[----:B------:R-:W-:-:S04]  /*5480*/  FMUL R7, R26, R9 ;  /* 0x000000091a077220 */ /* 0x000fc80000400000 */
[----:B------:R-:W-:-:S05]  /*5490*/  FFMA R7, R106, R8, R7 ;  /* 0x000000086a077223 */ /* 0x000fca0000000007 */
[----:B0-----:R-:W-:Y:S02]  /*54a0*/  F2FP.SATFINITE.E5M2.F32.PACK_AB_MERGE_C R27, RZ, R7, RZ ;  /* 0x00000007ff1b723e */ /* 0x001fe400048060ff */
[----:B------:R-:W-:-:S03]  /*54b0*/  PRMT R7, RZ, 0x7610, R7 ;  /* 0x00007610ff077816 */ /* 0x000fc60000000007 */
[----:B------:R0:W-:Y:S01]  /*54c0*/  @!P2 STG.E.U8 desc[UR20][R10.64+0x1], R27 ;  /* 0x0000011b0a00a986 */ /* 0x0001e2000c101114 */
[----:B------:R-:W-:Y:S05]  /*54d0*/  @P4 BRA `(.L_x_110) ;  /* 0x0000000000044947 */ /* 0x000fea0003800000 */
[----:B------:R0:W5:Y:S02]  /*54e0*/  LDG.E.U8 R7, desc[UR20][R24.64+0x8] ;  /* 0x0000081418077981 */ /* 0x000164000c1e1100 */
.L_x_110:
[----:B------:R-:W-:Y:S05]  /*54f0*/  BSYNC B1 ;  /* 0x0000000000017941 */ /* 0x000fea0003800000 */
.L_x_109:
        /* <DEDUP_REMOVED lines=12> */
.L_x_112:
[----:B------:R-:W-:Y:S05]  /*55c0*/  BSYNC B1 ;  /* 0x0000000000017941 */ /* 0x000fea0003800000 */
.L_x_111:
        /* <DEDUP_REMOVED lines=12> */
.L_x_114:
[----:B------:R-:W-:Y:S05]  /*5690*/  BSYNC B1 ;  /* 0x0000000000017941 */ /* 0x000fea0003800000 */
.L_x_113:
        /* <DEDUP_REMOVED lines=12> */
.L_x_116:
[----:B------:R-:W-:Y:S05]  /*5760*/  BSYNC B1 ;  /* 0x0000000000017941 */ /* 0x000fea0003800000 */
.L_x_115:
        /* <DEDUP_REMOVED lines=12> */
.L_x_118:
[----:B------:R-:W-:Y:S05]  /*5830*/  BSYNC B1 ;  /* 0x0000000000017941 */ /* 0x000fea0003800000 */
.L_x_117:
        /* <DEDUP_REMOVED lines=12> */
.L_x_120:
[----:B------:R-:W-:Y:S05]  /*5900*/  BSYNC B1 ;  /* 0x0000000000017941 */ /* 0x000fea0003800000 */
.L_x_119:
        /* <DEDUP_REMOVED lines=12> */
.L_x_122:
[----:B------:R-:W-:Y:S05]  /*59d0*/  BSYNC B1 ;  /* 0x0000000000017941 */ /* 0x000fea0003800000 */
.L_x_121:
        /* <DEDUP_REMOVED lines=12> */
.L_x_124:
[----:B------:R-:W-:Y:S05]  /*5aa0*/  BSYNC B1 ;  /* 0x0000000000017941 */ /* 0x000fea0003800000 */
.L_x_123:
        /* <DEDUP_REMOVED lines=12> */
.L_x_126:
[----:B------:R-:W-:Y:S05]  /*5b70*/  BSYNC B1 ;  /* 0x0000000000017941 */ /* 0x000fea0003800000 */
.L_x_125:
        /* <DEDUP_REMOVED lines=12> */
.L_x_128:
[----:B------:R-:W-:Y:S05]  /*5c40*/  BSYNC B1 ;  /* 0x0000000000017941 */ /* 0x000fea0003800000 */
.L_x_127:
        /* <DEDUP_REMOVED lines=12> */
.L_x_130:
[----:B------:R-:W-:Y:S05]  /*5d10*/  BSYNC B1 ;  /* 0x0000000000017941 */ /* 0x000fea0003800000 */
.L_x_129:
        /* <DEDUP_REMOVED lines=12> */
.L_x_132:
[----:B------:R-:W-:Y:S05]  /*5de0*/  BSYNC B1 ;  /* 0x0000000000017941 */ /* 0x000fea0003800000 */
.L_x_131:
        /* <DEDUP_REMOVED lines=12> */
.L_x_134:
[----:B------:R-:W-:Y:S05]  /*5eb0*/  BSYNC B1 ;  /* 0x0000000000017941 */ /* 0x000fea0003800000 */
.L_x_133:
        /* <DEDUP_REMOVED lines=12> */
.L_x_136:
[----:B------:R-:W-:Y:S05]  /*5f80*/  BSYNC B1 ;  /* 0x0000000000017941 */ /* 0x000fea0003800000 */
.L_x_135:
        /* <DEDUP_REMOVED lines=12> */
.L_x_138:
[----:B------:R-:W-:Y:S05]  /*6050*/  BSYNC B1 ;  /* 0x0000000000017941 */ /* 0x000fea0003800000 */
.L_x_137:
        /* <DEDUP_REMOVED lines=12> */
.L_x_140:
[----:B------:R-:W-:Y:S05]  /*6120*/  BSYNC B1 ;  /* 0x0000000000017941 */ /* 0x000fea0003800000 */
.L_x_139:
        /* <DEDUP_REMOVED lines=12> */
.L_x_142:
[----:B------:R-:W-:Y:S05]  /*61f0*/  BSYNC B1 ;  /* 0x0000000000017941 */ /* 0x000fea0003800000 */
.L_x_141:
        /* <DEDUP_REMOVED lines=12> */
.L_x_144:
[----:B------:R-:W-:Y:S05]  /*62c0*/  BSYNC B1 ;  /* 0x0000000000017941 */ /* 0x000fea0003800000 */
.L_x_143:
        /* <DEDUP_REMOVED lines=12> */
.L_x_146:
[----:B------:R-:W-:Y:S05]  /*6390*/  BSYNC B1 ;  /* 0x0000000000017941 */ /* 0x000fea0003800000 */
.L_x_145:
        /* <DEDUP_REMOVED lines=12> */
.L_x_148:
[----:B------:R-:W-:Y:S05]  /*6460*/  BSYNC B1 ;  /* 0x0000000000017941 */ /* 0x000fea0003800000 */
.L_x_147:
        /* <DEDUP_REMOVED lines=12> */
.L_x_150:
[----:B------:R-:W-:Y:S05]  /*6530*/  BSYNC B1 ;  /* 0x0000000000017941 */ /* 0x000fea0003800000 */
.L_x_149:
        /* <DEDUP_REMOVED lines=12> */
.L_x_152:
[----:B------:R-:W-:Y:S05]  /*6600*/  BSYNC B1 ;  /* 0x0000000000017941 */ /* 0x000fea0003800000 */
.L_x_151:
        /* <DEDUP_REMOVED lines=12> */
.L_x_154:
[----:B------:R-:W-:Y:S05]  /*66d0*/  BSYNC B1 ;  /* 0x0000000000017941 */ /* 0x000fea0003800000 */
.L_x_153:
        /* <DEDUP_REMOVED lines=12> */
.L_x_156:
[----:B------:R-:W-:Y:S05]  /*67a0*/  BSYNC B1 ;  /* 0x0000000000017941 */ /* 0x000fea0003800000 */
.L_x_155:
        /* <DEDUP_REMOVED lines=12> */
.L_x_158:
[----:B------:R-:W-:Y:S05]  /*6870*/  BSYNC B1 ;  /* 0x0000000000017941 */ /* 0x000fea0003800000 */
.L_x_157:
        /* <DEDUP_REMOVED lines=12> */
.L_x_160:
[----:B------:R-:W-:Y:S05]  /*6940*/  BSYNC B1 ;  /* 0x0000000000017941 */ /* 0x000fea0003800000 */
.L_x_159:
        /* <DEDUP_REMOVED lines=12> */
.L_x_162:
[----:B------:R-:W-:Y:S05]  /*6a10*/  BSYNC B1 ;  /* 0x0000000000017941 */ /* 0x000fea0003800000 */
.L_x_161:
        /* <DEDUP_REMOVED lines=12> */
.L_x_164:
[----:B------:R-:W-:Y:S05]  /*6ae0*/  BSYNC B1 ;  /* 0x0000000000017941 */ /* 0x000fea0003800000 */
.L_x_163:
[----:B------:R-:W-:Y:S05]  /*6af0*/  @P1 BRA `(.L_x_165) ;  /* 0x0000001000301947 */ /* 0x000fea0003800000 */
[----:B-----5:R-:W-:-:S04]  /*6b00*/  LOP3.LUT R7, R7, 0xff, RZ, 0xc0, !PT ;  /* 0x000000ff07077812 */ /* 0x020fc800078ec0ff */
[----:B------:R-:W-:-:S05]  /*6b10*/  F2FP.F16.E5M2.UNPACK_B R7, R7 ;  /* 0x00000007ff07723e */ /* 0x000fca00020004ff */
[----:B------:R-:W-:-:S05]  /*6b20*/  HADD2.F32 R12, -RZ, R7.H0_H0 ;  /* 0x20000007ff0c7230 */ /* 0x000fca0000004100 */
[----:B------:R-:W-:-:S04]  /*6b30*/  FMUL R7, R12, R9 ;  /* 0x000000090c077220 */ /* 0x000fc80000400000 */
[----:B------:R-:W-:-:S05]  /*6b40*/  FFMA R7, R18, R8, R7 ;  /* 0x0000000812077223 */ /* 0x000fca0000000007 */
[----:B------:R-:W-:-:S05]  /*6b50*/  F2FP.SATFINITE.E5M2.F32.PACK_AB_MERGE_C R7, RZ, R7, RZ ;  /* 0x00000007ff07723e */ /* 0x000fca00048060ff */
[----:B------:R0:W-:Y:S01]  /*6b60*/  STG.E.U8 desc[UR20][R10.64+0x39], R7 ;  /* 0x000039070a007986 */ /* 0x0001e2000c101114 */
[----:B------:R-:W-:Y:S05]  /*6b70*/  BRA `(.L_x_165) ;  /* 0x0000001000107947 */ /* 0x000fea0003800000 */
.L_x_36:
[C---:B------:R-:W-:Y:S01]  /*6b80*/  ISETP.GE.AND P0, PT, R36.reuse, 0x1, PT ;  /* 0x000000012400780c */ /* 0x040fe20003f06270 */
[-C--:B--2---:R-:W-:Y:S01]  /*6b90*/  FMUL R145, R145, R8.reuse ;  /* 0x0000000891917220 */ /* 0x084fe20000400000 */
[----:B------:R-:W-:Y:S01]  /*6ba0*/  ISETP.GE.AND P2, PT, R36, 0x9, PT ;  /* 0x000000092400780c */ /* 0x000fe20003f46270 */
[-C--:B------:R-:W-:Y:S01]  /*6bb0*/  FMUL R140, R140, R8.reuse ;  /* 0x000000088c8c7220 */ /* 0x080fe20000400000 */
[----:B------:R-:W-:Y:S01]  /*6bc0*/  ISETP.LT.OR P1, PT, R35, 0x1, !P0 ;  /* 0x000000012300780c */ /* 0x000fe20004721670 */
[-C--:B------:R-:W-:Y:S01]  /*6bd0*/  FMUL R143, R143, R8.reuse ;  /* 0x000000088f8f7220 */ /* 0x080fe20000400000 */
[----:B------:R-:W-:Y:S01]  /*6be0*/  F2FP.SATFINITE.E5M2.F32.PACK_AB_MERGE_C R145, RZ, R145, RZ ;  /* 0x00000091ff91723e */ /* 0x000fe200048060ff */
[-C--:B------:R-:W-:Y:S01]  /*6bf0*/  FMUL R138, R138, R8.reuse ;  /* 0x000000088a8a7220 */ /* 0x080fe20000400000 */
[----:B------:R-:W-:Y:S01]  /*6c00*/  ISETP.LT.OR P4, PT, R35, 0x2, !P0 ;  /* 0x000000022300780c */ /* 0x000fe20004781670 */
[-C--:B------:R-:W-:Y:S01]  /*6c10*/  FMUL R141, R141, R8.reuse ;  /* 0x000000088d8d7220 */ /* 0x080fe20000400000 */
[C---:B------:R-:W-:Y:S01]  /*6c20*/  ISETP.LT.OR P5, PT, R35.reuse, 0x1, !P2 ;  /* 0x000000012300780c */ /* 0x040fe200057a1670 */
[-C--:B------:R-:W-:Y:S01]  /*6c30*/  FMUL R136, R136, R8.reuse ;  /* 0x0000000888887220 */ /* 0x080fe20000400000 */
[----:B------:R-:W-:Y:S01]  /*6c40*/  ISETP.LT.OR P6, PT, R35, 0x2, !P2 ;  /* 0x000000022300780c */ /* 0x000fe200057c1670 */
[----:B------:R-:W-:Y:S01]  /*6c50*/  FMUL R139, R139, R8 ;  /* 0x000000088b8b7220 */ /* 0x000fe20000400000 */
[----:B------:R-:W-:Y:S01]  /*6c60*/  F2FP.SATFINITE.E5M2.F32.PACK_AB_MERGE_C R7, RZ, R140, RZ ;  /* 0x0000008cff07723e */ /* 0x000fe200048060ff */
[-C--:B------:R-:W-:Y:S01]  /*6c70*/  FMUL R134, R134, R8.reuse ;  /* 0x0000000886867220 */ /* 0x080fe20000400000 */
[----:B------:R-:W-:Y:S01]  /*6c80*/  F2FP.SATFINITE.E5M2.F32.PACK_AB_MERGE_C R143, RZ, R143, RZ ;  /* 0x0000008fff8f723e */ /* 0x000fe200048060ff */
[----:B------:R-:W-:Y:S01]  /*6c90*/  @!P1 STG.E.U8 desc[UR20][R24.64], R145 ;  /* 0x0000009118009986 */ /* 0x000fe2000c101114 */
[----:B------:R-:W-:Y:S01]  /*6ca0*/  ISETP.LT.OR P1, PT, R35, 0x9, !P0 ;  /* 0x000000092300780c */ /* 0x000fe20004721670 */
[----:B------:R-:W-:Y:S01]  /*6cb0*/  FMUL R137, R137, R8 ;  /* 0x0000000889897220 */ /* 0x000fe20000400000 */
[----:B------:R-:W-:Y:S01]  /*6cc0*/  F2FP.SATFINITE.E5M2.F32.PACK_AB_MERGE_C R27, RZ, R138, RZ ;  /* 0x0000008aff1b723e */ /* 0x000fe200048060ff */
[----:B------:R0:W-:Y:S01]  /*6cd0*/  @!P4 STG.E.U8 desc[UR20][R24.64+0x1], R7 ;  /* 0x000001071800c986 */ /* 0x0001e2000c101114 */
[----:B------:R-:W-:Y:S01]  /*6ce0*/  F2FP.SATFINITE.E5M2.F32.PACK_AB_MERGE_C R141, RZ, R141, RZ ;  /* 0x0000008dff8d723e */ /* 0x000fe200048060ff */
[-C--:B------:R-:W-:Y:S01]  /*6cf0*/  FMUL R132, R132, R8.reuse ;  /* 0x0000000884847220 */ /* 0x080fe20000400000 */
[C---:B------:R-:W-:Y:S01]  /*6d00*/  ISETP.LT.OR P4, PT, R35.reuse, 0xa, !P0 ;  /* 0x0000000a2300780c */ /* 0x040fe20004781670 */
[----:B------:R-:W-:Y:S01]  /*6d10*/  @!P5 STG.E.U8 desc[UR20][R14.64], R143 ;  /* 0x0000008f0e00d986 */ /* 0x000fe2000c101114 */
[----:B------:R-:W-:Y:S01]  /*6d20*/  ISETP.LT.OR P5, PT, R35, 0x9, !P2 ;  /* 0x000000092300780c */ /* 0x000fe200057a1670 */
[-C--:B------:R-:W-:Y:S01]  /*6d30*/  FMUL R135, R135, R8.reuse ;  /* 0x0000000887877220 */ /* 0x080fe20000400000 */
[----:B------:R-:W-:Y:S01]  /*6d40*/  F2FP.SATFINITE.E5M2.F32.PACK_AB_MERGE_C R139, RZ, R139, RZ ;  /* 0x0000008bff8b723e */ /* 0x000fe200048060ff */
[----:B------:R1:W-:Y:S01]  /*6d50*/  @!P6 STG.E.U8 desc[UR20][R14.64+0x1], R27 ;  /* 0x0000011b0e00e986 */ /* 0x0003e2000c101114 */
[C---:B------:R-:W-:Y:S01]  /*6d60*/  ISETP.LT.OR P6, PT, R35.reuse, 0xa, !P2 ;  /* 0x0000000a2300780c */ /* 0x040fe200057c1670 */
[-C--:B------:R-:W-:Y:S01]  /*6d70*/  FMUL R130, R130, R8.reuse ;  /* 0x0000000882827220 */ /* 0x080fe20000400000 */
[----:B------:R-:W-:Y:S01]  /*6d80*/  F2FP.SATFINITE.E5M2.F32.PACK_AB_MERGE_C R137, RZ, R137, RZ ;  /* 0x00000089ff89723e */ /* 0x000fe200048060ff */
[----:B------:R-:W-:Y:S01]  /*6d90*/  @!P1 STG.E.U8 desc[UR20][R24.64+0x8], R141 ;  /* 0x0000088d18009986 */ /* 0x000fe2000c101114 */
[----:B------:R-:W-:Y:S01]  /*6da0*/  ISETP.LT.OR P1, PT, R35, 0x11, !P0 ;  /* 0x000000112300780c */ /* 0x000fe20004721670 */
[----:B------:R-:W-:Y:S01]  /*6db0*/  FMUL R133, R133, R8 ;  /* 0x0000000885857220 */ /* 0x000fe20000400000 */
[----:B0-----:R-:W-:Y:S01]  /*6dc0*/  F2FP.SATFINITE.E5M2.F32.PACK_AB_MERGE_C R7, RZ, R136, RZ ;  /* 0x00000088ff07723e */ /* 0x001fe200048060ff */
[-C--:B------:R-:W-:Y:S01]  /*6dd0*/  FMUL R128, R128, R8.reuse ;  /* 0x0000000880807220 */ /* 0x080fe20000400000 */
[----:B------:R-:W-:Y:S01]  /*6de0*/  F2FP.SATFINITE.E5M2.F32.PACK_AB_MERGE_C R135, RZ, R135, RZ ;  /* 0x00000087ff87723e */ /* 0x000fe200048060ff */
[----:B------:R-:W-:Y:S01]  /*6df0*/  FMUL R131, R131, R8 ;  /* 0x0000000883837220 */ /* 0x000fe20000400000 */
[----:B------:R-:W-:Y:S01]  /*6e00*/  F2FP.SATFINITE.E5M2.F32.PACK_AB_MERGE_C R133, RZ, R133, RZ ;  /* 0x00000085ff85723e */ /* 0x000fe200048060ff */
[----:B------:R0:W-:Y:S01]  /*6e10*/  @!P4 STG.E.U8 desc[UR20][R24.64+0x9], R7 ;  /* 0x000009071800c986 */ /* 0x0001e2000c101114 */
[----:B-1----:R-:W-:Y:S01]  /*6e20*/  F2FP.SATFINITE.E5M2.F32.PACK_AB_MERGE_C R27, RZ, R134, RZ ;  /* 0x00000086ff1b723e */ /* 0x002fe200048060ff */
        /* <DEDUP_REMOVED lines=15> */
[-C--:B------:R-:W-:Y:S01]  /*6f20*/  FMUL R125, R125, R8.reuse ;  /* 0x000000087d7d7220 */ /* 0x080fe20000400000 */
[----:B------:R-:W-:Y:S01]  /*6f30*/  FMUL R120, R120, R8 ;  /* 0x0000000878787220 */ /* 0x000fe20000400000 */
[----:B------:R-:W-:Y:S01]  /*6f40*/  F2FP.SATFINITE.E5M2.F32.PACK_AB_MERGE_C R127, RZ, R127, RZ ;  /* 0x0000007fff7f723e */ /* 0x000fe200048060ff */
[----:B------:R0:W-:Y:S01]  /*6f50*/  @!P4 STG.E.U8 desc[UR20][R24.64+0x11], R7 ;  /* 0x000011071800c986 */ /* 0x0001e2000c101114 */
[----:B-1----:R-:W-:Y:S01]  /*6f60*/  F2FP.SATFINITE.E5M2.F32.PACK_AB_MERGE_C R27, RZ, R130, RZ ;  /* 0x00000082ff1b723e */ /* 0x002fe200048060ff */
[-C--:B------:R-:W-:Y:S01]  /*6f70*/  FMUL R123, R123, R8.reuse ;  /* 0x000000087b7b7220 */ /* 0x080fe20000400000 */
[C---:B------:R-:W-:Y:S01]  /*6f80*/  ISETP.LT.OR P4, PT, R35.reuse, 0x1a, !P0 ;  /* 0x0000001a2300780c */ /* 0x040fe20004781670 */
[----:B------:R-:W-:Y:S01]  /*6f90*/  @!P5 STG.E.U8 desc[UR20][R14.64+0x10], R135 ;  /* 0x000010870e00d986 */ /* 0x000fe2000c101114 */
[C---:B------:R-:W-:Y:S01]  /*6fa0*/  ISETP.LT.OR P5, PT, R35.reuse, 0x19, !P2 ;  /* 0x000000192300780c */ /* 0x040fe200057a1670 */
[-C--:B------:R-:W-:Y:S01]  /*6fb0*/  FMUL R118, R118, R8.reuse ;  /* 0x0000000876767220 */ /* 0x080fe20000400000 */
[----:B------:R-:W-:Y:S01]  /*6fc0*/  F2FP.SATFINITE.E5M2.F32.PACK_AB_MERGE_C R125, RZ, R125, RZ ;  /* 0x0000007dff7d723e */ /* 0x000fe200048060ff */
[----:B------:R1:W-:Y:S01]  /*6fd0*/  @!P6 STG.E.U8 desc[UR20][R14.64+0x11], R27 ;  /* 0x0000111b0e00e986 */ /* 0x0003e2000c101114 */
[----:B------:R-:W-:Y:S01]  /*6fe0*/  ISETP.LT.OR P6, PT, R35, 0x1a, !P2 ;  /* 0x0000001a2300780c */ /* 0x000fe200057c1670 */
        /* <DEDUP_REMOVED lines=8> */
[-C--:B------:R-:W-:Y:S01]  /*7070*/  FMUL R114, R114, R8.reuse ;  /* 0x0000000872727220 */ /* 0x080fe20000400000 */
[----:B------:R-:W-:Y:S01]  /*7080*/  FMUL R112, R112, R8 ;  /* 0x0000000870707220 */ /* 0x000fe20000400000 */
[----:B-1----:R-:W-:Y:S01]  /*7090*/  F2FP.SATFINITE.E5M2.F32.PACK_AB_MERGE_C R27, RZ, R126, RZ ;  /* 0x0000007eff1b723e */ /* 0x002fe200048060ff */
[----:B------:R0:W-:Y:S01]  /*70a0*/  @!P4 STG.E.U8 desc[UR20][R24.64+0x19], R7 ;  /* 0x000019071800c986 */ /* 0x0001e2000c101114 */
[----:B------:R-:W-:Y:S01]  /*70b0*/  ISETP.LT.OR P4, PT, R35, 0x22, !P0 ;  /* 0x000000222300780c */ /* 0x000fe20004781670 */
[-C--:B------:R-:W-:Y:S01]  /*70c0*/  FMUL R117, R117, R8.reuse ;  /* 0x0000000875757220 */ /* 0x080fe20000400000 */
[----:B------:R-:W-:Y:S01]  /*70d0*/  F2FP.SATFINITE.E5M2.F32.PACK_AB_MERGE_C R119, RZ, R119, RZ ;  /* 0x00000077ff77723e */ /* 0x000fe200048060ff */
[----:B------:R-:W-:Y:S01]  /*70e0*/  @!P5 STG.E.U8 desc[UR20][R14.64+0x18], R131 ;  /* 0x000018830e00d986 */ /* 0x000fe2000c101114 */
[----:B------:R-:W-:Y:S01]  /*70f0*/  ISETP.LT.OR P5, PT, R35, 0x21, !P2 ;  /* 0x000000212300780c */ /* 0x000fe200057a1670 */
[----:B------:R-:W-:Y:S01]  /*7100*/  FMUL R115, R115, R8 ;  /* 0x0000000873737220 */ /* 0x000fe20000400000 */
[----:B------:R-:W-:Y:S01]  /*7110*/  F2FP.SATFINITE.E5M2.F32.PACK_AB_MERGE_C R29, RZ, R112, RZ ;  /* 0x00000070ff1d723e */ /* 0x000fe200048060ff */
[----:B------:R1:W-:Y:S01]  /*7120*/  @!P6 STG.E.U8 desc[UR20][R14.64+0x19], R27 ;  /* 0x0000191b0e00e986 */ /* 0x0003e2000c101114 */
[----:B------:R-:W-:Y:S01]  /*7130*/  ISETP.LT.OR P6, PT, R35, 0x22, !P2 ;  /* 0x000000222300780c */ /* 0x000fe200057c1670 */
[-C--:B------:R-:W-:Y:S01]  /*7140*/  FMUL R110, R110, R8.reuse ;  /* 0x000000086e6e7220 */ /* 0x080fe20000400000 */
[-C--:B------:R-:W-:Y:S01]  /*7150*/  FMUL R113, R113, R8.reuse ;  /* 0x0000000871717220 */ /* 0x080fe20000400000 */
        /* <DEDUP_REMOVED lines=39> */
[-C--:B------:R-:W-:Y:S01]  /*73d0*/  FMUL R101, R101, R8.reuse ;  /* 0x0000000865657220 */ /* 0x080fe20000400000 */
[----:B------:R-:W-:Y:S01]  /*73e0*/  @!P1 STG.E.U8 desc[UR20][R24.64+0x30], R121 ;  /* 0x0000307918009986 */ /* 0x000fe2000c101114 */
[----:B------:R-:W-:Y:S01]  /*73f0*/  ISETP.LT.OR P1, PT, R35, 0x39, !P0 ;  /* 0x000000392300780c */ /* 0x000fe20004721670 */
[-C--:B------:R-:W-:Y:S01]  /*7400*/  FMUL R99, R99, R8.reuse ;  /* 0x0000000863637220 */ /* 0x080fe20000400000 */
[----:B------:R-:W-:Y:S01]  /*7410*/  ISETP.LT.OR P0, PT, R35, 0x3a, !P0 ;  /* 0x0000003a2300780c */ /* 0x000fe20004701670 */
[----:B------:R-:W-:Y:S01]  /*7420*/  FMUL R94, R94, R8 ;  /* 0x000000085e5e7220 */ /* 0x000fe20000400000 */
[----:B0-----:R-:W-:Y:S01]  /*7430*/  F2FP.SATFINITE.E5M2.F32.PACK_AB_MERGE_C R7, RZ, R116, RZ ;  /* 0x00000074ff07723e */ /* 0x001fe200048060ff */
[-C--:B------:R-:W-:Y:S01]  /*7440*/  FMUL R92, R92, R8.reuse ;  /* 0x000000085c5c7220 */ /* 0x080fe20000400000 */
[----:B------:R-:W-:Y:S01]  /*7450*/  F2FP.SATFINITE.E5M2.F32.PACK_AB_MERGE_C R103, RZ, R103, RZ ;  /* 0x00000067ff67723e */ /* 0x000fe200048060ff */
[----:B------:R-:W-:Y:S01]  /*7460*/  FMUL R95, R95, R8 ;  /* 0x000000085f5f7220 */ /* 0x000fe20000400000 */
[----:B-1----:R-:W-:Y:S01]  /*7470*/  F2FP.SATFINITE.E5M2.F32.PACK_AB_MERGE_C R27, RZ, R114, RZ ;  /* 0x00000072ff1b723e */ /* 0x002fe200048060ff */
[----:B------:R0:W-:Y:S01]  /*7480*/  @!P4 STG.E.U8 desc[UR20][R24.64+0x31], R7 ;  /* 0x000031071800c986 */ /* 0x0001e2000c101114 */
[----:B------:R-:W-:Y:S01]  /*7490*/  ISETP.LT.OR P4, PT, R35, 0x39, !P2 ;  /* 0x000000392300780c */ /* 0x000fe20005781670 */
[-C--:B------:R-:W-:Y:S01]  /*74a0*/  FMUL R97, R97, R8.reuse ;  /* 0x0000000861617220 */ /* 0x080fe20000400000 */
[----:B------:R-:W-:Y:S01]  /*74b0*/  ISETP.LT.OR P2, PT, R35, 0x3a, !P2 ;  /* 0x0000003a2300780c */ /* 0x000fe20005741670 */
[----:B------:R-:W-:Y:S01]  /*74c0*/  @!P5 STG.E.U8 desc[UR20][R14.64+0x30], R119 ;  /* 0x000030770e00d986 */ /* 0x000fe2000c101114 */
[----:B------:R-:W-:Y:S01]  /*74d0*/  F2FP.SATFINITE.E5M2.F32.PACK_AB_MERGE_C R101, RZ, R101, RZ ;  /* 0x00000065ff65723e */ /* 0x000fe200048060ff */
[-C--:B------:R-:W-:Y:S01]  /*74e0*/  FMUL R90, R90, R8.reuse ;  /* 0x000000085a5a7220 */ /* 0x080fe20000400000 */
[----:B------:R-:W-:Y:S01]  /*74f0*/  F2FP.SATFINITE.E5M2.F32.PACK_AB_MERGE_C R99, RZ, R99, RZ ;  /* 0x00000063ff63723e */ /* 0x000fe200048060ff */
[----:B------:R-:W-:Y:S01]  /*7500*/  @!P6 STG.E.U8 desc[UR20][R14.64+0x31], R27 ;  /* 0x0000311b0e00e986 */ /* 0x000fe2000c101114 */
[----:B------:R-:W-:Y:S01]  /*7510*/  F2FP.SATFINITE.E5M2.F32.PACK_AB_MERGE_C R95, RZ, R95, RZ ;  /* 0x0000005fff5f723e */ /* 0x000fe200048060ff */
[-C--:B------:R-:W-:Y:S01]  /*7520*/  FMUL R22, R22, R8.reuse ;  /* 0x0000000816167220 */ /* 0x080fe20000400000 */
[-C--:B------:R-:W-:Y:S01]  /*7530*/  FMUL R93, R93, R8.reuse ;  /* 0x000000085d5d7220 */ /* 0x080fe20000400000 */
[----:B------:R-:W-:Y:S01]  /*7540*/  @!P0 STG.E.U8 desc[UR20][R24.64+0x39], R29 ;  /* 0x0000391d18008986 */ /* 0x000fe2000c101114 */
[----:B------:R-:W-:Y:S01]  /*7550*/  ISETP.GE.AND P0, PT, R36, 0x81, PT ;  /* 0x000000812400780c */ /* 0x000fe20003f06270 */
[----:B------:R-:W-:Y:S01]  /*7560*/  FMUL R91, R91, R8 ;  /* 0x000000085b5b7220 */ /* 0x000fe20000400000 */
[----:B0-----:R-:W-:Y:S01]  /*7570*/  F2FP.SATFINITE.E5M2.F32.PACK_AB_MERGE_C R7, RZ, R110, RZ ;  /* 0x0000006eff07723e */ /* 0x001fe200048060ff */
[----:B------:R0:W-:Y:S01]  /*7580*/  @!P1 STG.E.U8 desc[UR20][R24.64+0x38], R117 ;  /* 0x0000387518009986 */ /* 0x0001e2000c101114 */
[C---:B------:R-:W-:Y:S01]  /*7590*/  ISETP.LT.OR P6, PT, R35.reuse, 0x1, !P0 ;  /* 0x000000012300780c */ /* 0x040fe200047c1670 */
[-C--:B------:R-:W-:Y:S01]  /*75a0*/  FMUL R88, R88, R8.reuse ;  /* 0x0000000858587220 */ /* 0x080fe20000400000 */
[----:B------:R-:W-:Y:S01]  /*75b0*/  ISETP.LT.OR P5, PT, R35, 0x2, !P0 ;  /* 0x000000022300780c */ /* 0x000fe200047a1670 */
[----:B------:R-:W-:Y:S01]  /*75c0*/  @!P4 STG.E.U8 desc[UR20][R14.64+0x38], R115 ;  /* 0x000038730e00c986 */ /* 0x000fe2000c101114 */
[----:B------:R-:W-:Y:S01]  /*75d0*/  ISETP.GE.AND P1, PT, R36, 0x89, PT ;  /* 0x000000892400780c */ /* 0x000fe20003f26270 */
[-C--:B------:R-:W-:Y:S01]  /*75e0*/  FMUL R21, R21, R8.reuse ;  /* 0x0000000815157220 */ /* 0x080fe20000400000 */
[----:B------:R-:W-:Y:S01]  /*75f0*/  F2FP.SATFINITE.E5M2.F32.PACK_AB_MERGE_C R97, RZ, R97, RZ ;  /* 0x00000061ff61723e */ /* 0x000fe200048060ff */
[----:B------:R1:W-:Y:S01]  /*7600*/  @!P2 STG.E.U8 desc[UR20][R14.64+0x39], R7 ;  /* 0x000039070e00a986 */ /* 0x0003e2000c101114 */
[----:B------:R-:W-:Y:S01]  /*7610*/  ISETP.LT.OR P4, PT, R35, 0x1, !P1 ;  /* 0x000000012300780c */ /* 0x000fe20004f81670 */
[-C--:B------:R-:W-:Y:S01]  /*7620*/  FMUL R89, R89, R8.reuse ;  /* 0x0000000859597220 */ /* 0x080fe20000400000 */
[----:B------:R-:W-:Y:S01]  /*7630*/  ISETP.LT.OR P2, PT, R35, 0xa, !P0 ;  /* 0x0000000a2300780c */ /* 0x000fe20004741670 */
[----:B------:R-:W-:Y:S01]  /*7640*/  FMUL R23, R23, R8 ;  /* 0x0000000817177220 */ /* 0x000fe20000400000 */
[----:B0-----:R-:W-:Y:S01]  /*7650*/  F2FP.SATFINITE.E5M2.F32.PACK_AB_MERGE_C R25, RZ, R108, RZ ;  /* 0x0000006cff19723e */ /* 0x001fe200048060ff */
[----:B------:R-:W-:Y:S01]  /*7660*/  @!P6 STG.E.U8 desc[UR20][R12.64], R113 ;  /* 0x000000710c00e986 */ /* 0x000fe2000c101114 */
[C---:B------:R-:W-:Y:S01]  /*7670*/  ISETP.LT.OR P6, PT, R35.reuse, 0x2, !P1 ;  /* 0x000000022300780c */ /* 0x040fe20004fc1670 */
[-C--:B------:R-:W-:Y:S01]  /*7680*/  FMUL R20, R20, R8.reuse ;  /* 0x0000000814147220 */ /* 0x080fe20000400000 */
[----:B------:R-:W-:Y:S01]  /*7690*/  F2FP.SATFINITE.E5M2.F32.PACK_AB_MERGE_C R93, RZ, R93, RZ ;  /* 0x0000005dff5d723e */ /* 0x000fe200048060ff */
[----:B------:R-:W-:Y:S01]  /*76a0*/  @!P5 STG.E.U8 desc[UR20][R12.64+0x1], R25 ;  /* 0x000001190c00d986 */ /* 0x000fe2000c101114 */
[----:B------:R-:W-:Y:S01]  /*76b0*/  ISETP.LT.OR P5, PT, R35, 0x9, !P0 ;  /* 0x000000092300780c */ /* 0x000fe200047a1670 */
[----:B------:R-:W-:Y:S01]  /*76c0*/  FMUL R17, R17, R8 ;  /* 0x0000000811117220 */ /* 0x000fe20000400000 */
[----:B-1----:R-:W-:Y:S01]  /*76d0*/  F2FP.SATFINITE.E5M2.F32.PACK_AB_MERGE_C R7, RZ, R106, RZ ;  /* 0x0000006aff07723e */ /* 0x002fe200048060ff */
[----:B------:R-:W-:Y:S01]  /*76e0*/  @!P4 STG.E.U8 desc[UR20][R10.64], R111 ;  /* 0x0000006f0a00c986 */ /* 0x000fe2000c101114 */
[----:B------:R-:W-:Y:S01]  /*76f0*/  F2FP.SATFINITE.E5M2.F32.PACK_AB_MERGE_C R15, RZ, R104, RZ ;  /* 0x00000068ff0f723e */ /* 0x000fe200048060ff */
[-C--:B------:R-:W-:Y:S01]  /*7700*/  FMUL R16, R16, R8.reuse ;  /* 0x0000000810107220 */ /* 0x080fe20000400000 */
[----:B------:R-:W-:Y:S01]  /*7710*/  ISETP.LT.OR P4, PT, R35, 0x9, !P1 ;  /* 0x000000092300780c */ /* 0x000fe20004f81670 */
[-C--:B------:R-:W-:Y:S01]  /*7720*/  FMUL R19, R19, R8.reuse ;  /* 0x0000000813137220 */ /* 0x080fe20000400000 */
[----:B------:R-:W-:Y:S01]  /*7730*/  F2FP.SATFINITE.E5M2.F32.PACK_AB_MERGE_C R91, RZ, R91, RZ ;  /* 0x0000005bff5b723e */ /* 0x000fe200048060ff */
[----:B------:R0:W-:Y:S01]  /*7740*/  @!P6 STG.E.U8 desc[UR20][R10.64+0x1], R7 ;  /* 0x000001070a00e986 */ /* 0x0001e2000c101114 */
[C---:B------:R-:W-:Y:S01]  /*7750*/  ISETP.LT.OR P6, PT, R35.reuse, 0xa, !P1 ;  /* 0x0000000a2300780c */ /* 0x040fe20004fc1670 */
[----:B------:R-:W-:Y:S01]  /*7760*/  FMUL R18, R18, R8 ;  /* 0x0000000812127220 */ /* 0x000fe20000400000 */
[----:B------:R-:W-:Y:S01]  /*7770*/  F2FP.SATFINITE.E5M2.F32.PACK_AB_MERGE_C R21, RZ, R21, RZ ;  /* 0x00000015ff15723e */ /* 0x000fe200048060ff */
[----:B------:R1:W-:Y:S01]  /*7780*/  @!P2 STG.E.U8 desc[UR20][R12.64+0x9], R15 ;  /* 0x0000090f0c00a986 */ /* 0x0003e2000c101114 */
[----:B------:R-:W-:-:S02]  /*7790*/  ISETP.LT.OR P2, PT, R35, 0x12, !P0 ;  /* 0x000000122300780c */ /* 0x000fc40004741670 */
[----:B------:R-:W-:Y:S01]  /*77a0*/  F2FP.SATFINITE.E5M2.F32.PACK_AB_MERGE_C R89, RZ, R89, RZ ;  /* 0x00000059ff59723e */ /* 0x000fe200048060ff */
[----:B------:R-:W-:Y:S01]  /*77b0*/  @!P5 STG.E.U8 desc[UR20][R12.64+0x8], R107 ;  /* 0x0000086b0c00d986 */ /* 0x000fe2000c101114 */
[C---:B------:R-:W-:Y:S02]  /*77c0*/  ISETP.LT.OR P5, PT, R35.reuse, 0x11, !P0 ;  /* 0x000000112300780c */ /* 0x040fe400047a1670 */
[----:B------:R-:W-:Y:S01]  /*77d0*/  F2FP.SATFINITE.E5M2.F32.PACK_AB_MERGE_C R23, RZ, R23, RZ ;  /* 0x00000017ff17723e */ /* 0x000fe200048060ff */
[----:B------:R-:W-:Y:S01]  /*77e0*/  @!P4 STG.E.U8 desc[UR20][R10.64+0x8], R109 ;  /* 0x0000086d0a00c986 */ /* 0x000fe2000c101114 */
[----:B0-----:R-:W-:Y:S02]  /*77f0*/  F2FP.SATFINITE.E5M2.F32.PACK_AB_MERGE_C R7, RZ, R102, RZ ;  /* 0x00000066ff07723e */ /* 0x001fe400048060ff */
[C---:B------:R-:W-:Y:S02]  /*7800*/  ISETP.LT.OR P4, PT, R35.reuse, 0x11, !P1 ;  /* 0x000000112300780c */ /* 0x040fe40004f81670 */
[----:B-1----:R-:W-:Y:S01]  /*7810*/  F2FP.SATFINITE.E5M2.F32.PACK_AB_MERGE_C R15, RZ, R98, RZ ;  /* 0x00000062ff0f723e */ /* 0x002fe200048060ff */
[----:B------:R0:W-:Y:S01]  /*7820*/  @!P6 STG.E.U8 desc[UR20][R10.64+0x9], R7 ;  /* 0x000009070a00e986 */ /* 0x0001e2000c101114 */
[----:B------:R-:W-:-:S02]  /*7830*/  ISETP.LT.OR P6, PT, R35, 0x12, !P1 ;  /* 0x000000122300780c */ /* 0x000fc40004fc1670 */
[----:B------:R-:W-:Y:S01]  /*7840*/  F2FP.SATFINITE.E5M2.F32.PACK_AB_MERGE_C R17, RZ, R17, RZ ;  /* 0x00000011ff11723e */ /* 0x000fe200048060ff */
[----:B------:R1:W-:Y:S01]  /*7850*/  @!P2 STG.E.U8 desc[UR20][R12.64+0x11], R15 ;  /* 0x0000110f0c00a986 */ /* 0x0003e2000c101114 */
[C---:B------:R-:W-:Y:S02]  /*7860*/  ISETP.LT.OR P2, PT, R35.reuse, 0x1a, !P0 ;  /* 0x0000001a2300780c */ /* 0x040fe40004741670 */
[----:B------:R-:W-:Y:S01]  /*7870*/  F2FP.SATFINITE.E5M2.F32.PACK_AB_MERGE_C R19, RZ, R19, RZ ;  /* 0x00000013ff13723e */ /* 0x000fe200048060ff */
[----:B------:R-:W-:Y:S01]  /*7880*/  @!P5 STG.E.U8 desc[UR20][R12.64+0x10], R105 ;  /* 0x000010690c00d986 */ /* 0x000fe2000c101114 */
[C---:B------:R-:W-:Y:S02]  /*7890*/  ISETP.LT.OR P5, PT, R35.reuse, 0x19, !P0 ;  /* 0x000000192300780c */ /* 0x040fe400047a1670 */
[----:B0-----:R-:W-:Y:S01]  /*78a0*/  F2FP.SATFINITE.E5M2.F32.PACK_AB_MERGE_C R7, RZ, R100, RZ ;  /* 0x00000064ff07723e */ /* 0x001fe200048060ff */
[----:B------:R-:W-:Y:S01]  /*78b0*/  @!P4 STG.E.U8 desc[UR20][R10.64+0x10], R103 ;  /* 0x000010670a00c986 */ /* 0x000fe2000c101114 */
[----:B------:R-:W-:-:S02]  /*78c0*/  ISETP.LT.OR P4, PT, R35, 0x19, !P1 ;  /* 0x000000192300780c */ /* 0x000fc40004f81670 */
[----:B-1----:R-:W-:Y:S01]  /*78d0*/  F2FP.SATFINITE.E5M2.F32.PACK_AB_MERGE_C R15, RZ, R96, RZ ;  /* 0x00000060ff0f723e */ /* 0x002fe200048060ff */
[----:B------:R0:W-:Y:S01]  /*78e0*/  @!P6 STG.E.U8 desc[UR20][R10.64+0x11], R7 ;  /* 0x000011070a00e986 */ /* 0x0001e2000c101114 */
[----:B------:R-:W-:-:S03]  /*78f0*/  ISETP.LT.OR P6, PT, R35, 0x1a, !P1 ;  /* 0x0000001a2300780c */ /* 0x000fc60004fc1670 */
[----:B------:R1:W-:Y:S01]  /*7900*/  @!P2 STG.E.U8 desc[UR20][R12.64+0x19], R15 ;  /* 0x0000190f0c00a986 */ /* 0x0003e2000c101114 */
[----:B------:R-:W-:-:S03]  /*7910*/  ISETP.LT.OR P2, PT, R35, 0x22, !P0 ;  /* 0x000000222300780c */ /* 0x000fc60004741670 */
[----:B------:R-:W-:Y:S01]  /*7920*/  @!P5 STG.E.U8 desc[UR20][R12.64+0x18], R101 ;  /* 0x000018650c00d986 */ /* 0x000fe2000c101114 */
[C---:B------:R-:W-:Y:S02]  /*7930*/  ISETP.LT.OR P5, PT, R35.reuse, 0x21, !P0 ;  /* 0x000000212300780c */ /* 0x040fe400047a1670 */
[----:B0-----:R-:W-:Y:S01]  /*7940*/  F2FP.SATFINITE.E5M2.F32.PACK_AB_MERGE_C R7, RZ, R94, RZ ;  /* 0x0000005eff07723e */ /* 0x001fe200048060ff */
[----:B------:R-:W-:Y:S01]  /*7950*/  @!P4 STG.E.U8 desc[UR20][R10.64+0x18], R99 ;  /* 0x000018630a00c986 */ /* 0x000fe2000c101114 */
[C---:B------:R-:W-:Y:S02]  /*7960*/  ISETP.LT.OR P4, PT, R35.reuse, 0x21, !P1 ;  /* 0x000000212300780c */ /* 0x040fe40004f81670 */
        /* <DEDUP_REMOVED lines=24> */
[C---:B------:R-:W-:Y:S02]  /*7af0*/  ISETP.LT.OR P2, PT, R35.reuse, 0x39, !P0 ;  /* 0x000000392300780c */ /* 0x040fe40004741670 */
[C---:B------:R-:W-:Y:S01]  /*7b00*/  ISETP.LT.OR P0, PT, R35.reuse, 0x3a, !P0 ;  /* 0x0000003a2300780c */ /* 0x040fe20004701670 */
[----:B------:R2:W-:Y:S01]  /*7b10*/  @!P5 STG.E.U8 desc[UR20][R12.64+0x30], R89 ;  /* 0x000030590c00d986 */ /* 0x0005e2000c101114 */
[C---:B------:R-:W-:Y:S02]  /*7b20*/  ISETP.LT.OR P5, PT, R35.reuse, 0x39, !P1 ;  /* 0x000000392300780c */ /* 0x040fe40004fa1670 */
[----:B------:R-:W-:Y:S01]  /*7b30*/  ISETP.LT.OR P1, PT, R35, 0x3a, !P1 ;  /* 0x0000003a2300780c */ /* 0x000fe20004f21670 */
[----:B------:R2:W-:Y:S01]  /*7b40*/  @!P4 STG.E.U8 desc[UR20][R10.64+0x30], R23 ;  /* 0x000030170a00c986 */ /* 0x0005e2000c101114 */
[----:B0-----:R-:W-:Y:S02]  /*7b50*/  F2FP.SATFINITE.E5M2.F32.PACK_AB_MERGE_C R7, RZ, R20, RZ ;  /* 0x00000014ff07723e */ /* 0x001fe400048060ff */
[----:B-1----:R-:W-:-:S03]  /*7b60*/  F2FP.SATFINITE.E5M2.F32.PACK_AB_MERGE_C R21, RZ, R18, RZ ;  /* 0x00000012ff15723e */ /* 0x002fc600048060ff */
[----:B------:R2:W-:Y:S04]  /*7b70*/  @!P6 STG.E.U8 desc[UR20][R10.64+0x31], R7 ;  /* 0x000031070a00e986 */ /* 0x0005e8000c101114 */
[----:B------:R2:W-:Y:S04]  /*7b80*/  @!P2 STG.E.U8 desc[UR20][R12.64+0x38], R17 ;  /* 0x000038110c00a986 */ /* 0x0005e8000c101114 */
[----:B------:R2:W-:Y:S04]  /*7b90*/  @!P0 STG.E.U8 desc[UR20][R12.64+0x39], R15 ;  /* 0x0000390f0c008986 */ /* 0x0005e8000c101114 */
[----:B------:R2:W-:Y:S04]  /*7ba0*/  @!P5 STG.E.U8 desc[UR20][R10.64+0x38], R19 ;  /* 0x000038130a00d986 */ /* 0x0005e8000c101114 */
[----:B------:R2:W-:Y:S02]  /*7bb0*/  @!P1 STG.E.U8 desc[UR20][R10.64+0x39], R21 ;  /* 0x000039150a009986 */ /* 0x0005e4000c101114 */
.L_x_165:
[----:B------:R-:W-:Y:S05]  /*7bc0*/  BSYNC B0 ;  /* 0x0000000000007941 */ /* 0x000fea0003800000 */
.L_x_35:
[----:B------:R-:W-:Y:S01]  /*7bd0*/  ULDC UR6, c[0x0][0xc] ;  /* 0x0000030000067ab9 */ /* 0x000fe20000000800 */
[----:B------:R-:W-:Y:S01]  /*7be0*/  ULDC UR7, c[0x0][0x10] ;  /* 0x0000040000077ab9 */ /* 0x000fe20000000800 */
[----:B0-2--5:R-:W0:Y:S01]  /*7bf0*/  LDC R7, c[0x0][0x14] ;  /* 0x00000500ff077b82 */ /* 0x025e220000000800 */
[----:B------:R-:W-:Y:S01]  /*7c00*/  UIMAD.WIDE.U32 UR6, UR6, UR7, URZ ;  /* 0x00000007060672a5 */ /* 0x000fe2000f8e003f */
[----:B------:R-:W-:Y:S01]  /*7c10*/  PRMT R11, RZ, 0x7610, R11 ;  /* 0x00007610ff0b7816 */ /* 0x000fe2000000000b */
[----:B------:R-:W-:-:S04]  /*7c20*/  IMAD.MOV.U32 R10, RZ, RZ, -0x1 ;  /* 0xffffffffff0a7424 */ /* 0x000fc800078e00ff */
[----:B0-----:R-:W-:-:S04]  /*7c30*/  IMAD.WIDE.U32 R2, R7, UR6, R2 ;  /* 0x0000000607027c25 */ /* 0x001fc8000f8e0002 */
[----:B------:R-:W-:Y:S01]  /*7c40*/  IMAD R7, R7, UR7, RZ ;  /* 0x0000000707077c24 */ /* 0x000fe2000f8e02ff */
[----:B------:R-:W-:Y:S02]  /*7c50*/  ULDC.64 UR6, c[0x0][0x650] ;  /* 0x0001940000067ab9 */ /* 0x000fe40000000a00 */
[----:B------:R-:W-:Y:S01]  /*7c60*/  ISETP.GE.U32.AND P0, PT, R2, UR6, PT ;  /* 0x0000000602007c0c */ /* 0x000fe2000bf06070 */
[----:B------:R-:W-:Y:S02]  /*7c70*/  IMAD.IADD R3, R3, 0x1, R7 ;  /* 0x0000000103037824 */ /* 0x000fe400078e0207 */
[----:B------:R-:W-:-:S03]  /*7c80*/  IMAD.MOV.U32 R7, RZ, RZ, -0x1 ;  /* 0xffffffffff077424 */ /* 0x000fc600078e00ff */
[----:B------:R-:W-:-:S13]  /*7c90*/  ISETP.GE.U32.AND.EX P0, PT, R3, UR7, PT, P0 ;  /* 0x0000000703007c0c */ /* 0x000fda000bf06100 */
[----:B------:R-:W-:Y:S05]  /*7ca0*/  @P0 BRA `(.L_x_166) ;  /* 0x0000000400600947 */ /* 0x000fea0003800000 */
[----:B------:R-:W0:Y:S01]  /*7cb0*/  S2R R22, SR_CTAID.X ;  /* 0x0000000000167919 */ /* 0x000e220000002500 */
[----:B------:R-:W2:Y:S01]  /*7cc0*/  LDC.64 R16, c[0x0][0x628] ;  /* 0x00018a00ff107b82 */ /* 0x000ea20000000a00 */
[----:B------:R-:W-:Y:S01]  /*7cd0*/  ULDC UR6, c[0x0][0x150] ;  /* 0x0000540000067ab9 */ /* 0x000fe20000000800 */
[----:B---34-:R-:W-:Y:S01]  /*7ce0*/  IMAD.MOV.U32 R14, RZ, RZ, R2 ;  /* 0x000000ffff0e7224 */ /* 0x018fe200078e0002 */
[----:B-1----:R-:W1:Y:S01]  /*7cf0*/  S2R R24, SR_CTAID.Y ;  /* 0x0000000000187919 */ /* 0x002e620000002600 */
[----:B------:R-:W-:-:S04]  /*7d00*/  IMAD.MOV.U32 R15, RZ, RZ, R3 ;  /* 0x000000ffff0f7224 */ /* 0x000fc800078e0003 */
[----:B------:R-:W3:Y:S08]  /*7d10*/  LDC R25, c[0x0][0x144] ;  /* 0x00005100ff197b82 */ /* 0x000ef00000000800 */
[----:B------:R-:W4:Y:S08]  /*7d20*/  LDC R18, c[0x0][0x630] ;  /* 0x00018c00ff127b82 */ /* 0x000f300000000800 */
[----:B------:R-:W1:Y:S01]  /*7d30*/  LDC.64 R20, c[0x0][0x620] ;  /* 0x00018800ff147b82 */ /* 0x000e620000000a00 */
[----:B--2---:R-:W-:-:S04]  /*7d40*/  ISETP.NE.U32.AND P0, PT, R16, RZ, PT ;  /* 0x000000ff1000720c */ /* 0x004fc80003f05070 */
[----:B------:R-:W-:Y:S02]  /*7d50*/  ISETP.NE.AND.EX P0, PT, R17, RZ, PT, P0 ;  /* 0x000000ff1100720c */ /* 0x000fe40003f05300 */
[----:B0-----:R-:W-:-:S05]  /*7d60*/  I2FP.F32.U32 R7, R22 ;  /* 0x0000001600077245 */ /* 0x001fca0000201000 */
[----:B------:R-:W-:-:S04]  /*7d70*/  FMUL R7, R7, UR6 ;  /* 0x0000000607077c20 */ /* 0x000fc80008400000 */
[----:B------:R0:W2:Y:S02]  /*7d80*/  F2I.U32.TRUNC.NTZ R23, R7 ;  /* 0x0000000700177305 */ /* 0x0000a4000020f000 */
[----:B---34-:R-:W-:Y:S05]  /*7d90*/  @!P0 BRA `(.L_x_167) ;  /* 0x0000000000288947 */ /* 0x018fea0003800000 */
[----:B0-----:R-:W0:Y:S02]  /*7da0*/  LDC R7, c[0x0][0x634] ;  /* 0x00018d00ff077b82 */ /* 0x001e240000000800 */
        /* <DEDUP_REMOVED lines=9> */
.L_x_167:
[-CC-:B------:R-:W-:Y:S01]  /*7e40*/  SHF.R.U64 R19, R14, R18.reuse, R15.reuse ;  /* 0x000000120e137219 */ /* 0x180fe2000000120f */
[----:B------:R-:W3:Y:S01]  /*7e50*/  LDC.64 R30, c[0x0][0x640] ;  /* 0x00019000ff1e7b82 */ /* 0x000ee20000000a00 */
[----:B0-----:R-:W-:Y:S01]  /*7e60*/  SHF.R.U32.HI R7, RZ, R18, R15 ;  /* 0x00000012ff077219 */ /* 0x001fe2000001160f */
[----:B--2---:R-:W-:Y:S01]  /*7e70*/  IMAD.MOV R23, RZ, RZ, -R23 ;  /* 0x000000ffff177224 */ /* 0x004fe200078e0a17 */
[----:B------:R-:W-:Y:S01]  /*7e80*/  IADD3 R13, P0, RZ, -R19, RZ ;  /* 0x80000013ff0d7210 */ /* 0x000fe20007f1e0ff */
[----:B------:R-:W-:Y:S02]  /*7e90*/  ULDC UR6, c[0x0][0x154] ;  /* 0x0000550000067ab9 */ /* 0x000fe40000000800 */
[----:B------:R-:W-:Y:S02]  /*7ea0*/  IMAD R25, R25, R23, R22 ;  /* 0x0000001719197224 */ /* 0x000fe400078e0216 */
[----:B------:R-:W0:Y:S01]  /*7eb0*/  LDC R14, c[0x0][0x618] ;  /* 0x00018600ff0e7b82 */ /* 0x000e220000000800 */
[----:B------:R-:W-:-:S02]  /*7ec0*/  IMAD.X R7, RZ, RZ, ~R7, P0 ;  /* 0x000000ffff077224 */ /* 0x000fc400000e0e07 */
[----:B-1----:R-:W-:-:S04]  /*7ed0*/  IMAD.WIDE.U32 R10, R13, R20, R2 ;  /* 0x000000140d0a7225 */ /* 0x002fc800078e0002 */
[----:B------:R-:W-:Y:S01]  /*7ee0*/  IMAD R12, R7, R20, RZ ;  /* 0x00000014070c7224 */ /* 0x000fe200078e02ff */
[----:B------:R-:W1:Y:S03]  /*7ef0*/  LDC R26, c[0x0][0x608] ;  /* 0x00018200ff1a7b82 */ /* 0x000e660000000800 */
[----:B------:R-:W-:Y:S02]  /*7f00*/  IMAD R7, R13, R21, R12 ;  /* 0x000000150d077224 */ /* 0x000fe400078e020c */
[----:B------:R-:W-:Y:S02]  /*7f10*/  IMAD.MOV.U32 R13, RZ, RZ, 0x1 ;  /* 0x00000001ff0d7424 */ /* 0x000fe400078e00ff */
[----:B------:R-:W-:Y:S01]  /*7f20*/  IMAD.IADD R7, R11, 0x1, R7 ;  /* 0x000000010b077824 */ /* 0x000fe200078e0207 */
[----:B------:R-:W2:Y:S01]  /*7f30*/  LDC R28, c[0x0][0x658] ;  /* 0x00019600ff1c7b82 */ /* 0x000ea20000000800 */
[----:B------:R-:W-:-:S02]  /*7f40*/  I2FP.F32.U32 R11, R24 ;  /* 0x00000018000b7245 */ /* 0x000fc40000201000 */
[----:B---3--:R-:W-:-:S03]  /*7f50*/  ISETP.NE.U32.AND P0, PT, R30, RZ, PT ;  /* 0x000000ff1e00720c */ /* 0x008fc60003f05070 */
[----:B------:R-:W-:Y:S01]  /*7f60*/  FMUL R12, R11, UR6 ;  /* 0x000000060b0c7c20 */ /* 0x000fe20008400000 */
[----:B------:R-:W-:Y:S01]  /*7f70*/  ISETP.NE.AND.EX P0, PT, R31, RZ, PT, P0 ;  /* 0x000000ff1f00720c */ /* 0x000fe20003f05300 */
[----:B------:R-:W3:Y:S01]  /*7f80*/  LDC R23, c[0x0][0x148] ;  /* 0x00005200ff177b82 */ /* 0x000ee20000000800 */
[-CC-:B0-----:R-:W-:Y:S01]  /*7f90*/  SHF.R.U64 R18, R10, R14.reuse, R7.reuse ;  /* 0x0000000e0a127219 */ /* 0x181fe20000001207 */
[----:B------:R0:W4:Y:S01]  /*7fa0*/  F2I.U32.TRUNC.NTZ R20, R12 ;  /* 0x0000000c00147305 */ /* 0x000122000020f000 */
[----:B------:R-:W-:Y:S01]  /*7fb0*/  SHF.R.U32.HI R7, RZ, R14, R7 ;  /* 0x0000000eff077219 */ /* 0x000fe20000011607 */
[----:B------:R-:W-:-:S04]  /*7fc0*/  IMAD.MOV.U32 R11, RZ, RZ, -0x1 ;  /* 0xffffffffff0b7424 */ /* 0x000fc800078e00ff */
[----:B------:R-:W0:Y:S01]  /*7fd0*/  LDC R22, c[0x0][0x600] ;  /* 0x00018000ff167b82 */ /* 0x000e220000000800 */
[-CC-:B-1----:R-:W-:Y:S02]  /*7fe0*/  SHF.R.U64 R16, R18, R26.reuse, R7.reuse ;  /* 0x0000001a12107219 */ /* 0x182fe40000001207 */
[----:B------:R-:W-:-:S05]  /*7ff0*/  SHF.R.U32.HI R7, RZ, R26, R7 ;  /* 0x0000001aff077219 */ /* 0x000fca0000011607 */
[----:B------:R-:W1:Y:S01]  /*8000*/  LDC R29, c[0x0][0x648] ;  /* 0x00019200ff1d7b82 */ /* 0x000e620000000800 */
[-C--:B--2---:R-:W-:Y:S02]  /*8010*/  SHF.L.U32 R10, R11, R28.reuse, RZ ;  /* 0x0000001c0b0a7219 */ /* 0x084fe400000006ff */
[-CC-:B------:R-:W-:Y:S02]  /*8020*/  SHF.R.U64 R21, R16, R28.reuse, R7.reuse ;  /* 0x0000001c10157219 */ /* 0x180fe40000001207 */
[----:B------:R-:W-:Y:S02]  /*8030*/  SHF.R.U32.HI R11, RZ, R28, R7 ;  /* 0x0000001cff0b7219 */ /* 0x000fe40000011607 */
[----:B------:R-:W-:Y:S01]  /*8040*/  LOP3.LUT R27, RZ, R10, RZ, 0x33, !PT ;  /* 0x0000000aff1b7212 */ /* 0x000fe200078e33ff */
[----:B------:R-:W2:Y:S01]  /*8050*/  LDC R32, c[0x0][0x638] ;  /* 0x00018e00ff207b82 */ /* 0x000ea20000000800 */
[----:B------:R-:W-:Y:S01]  /*8060*/  SHF.L.U32 R28, R13, R28, RZ ;  /* 0x0000001c0d1c7219 */ /* 0x000fe200000006ff */
[----:B------:R-:W-:-:S06]  /*8070*/  IMAD.MOV.U32 R10, RZ, RZ, R21 ;  /* 0x000000ffff0a7224 */ /* 0x000fcc00078e0015 */
[----:B------:R-:W0:Y:S01]  /*8080*/  LDC R33, c[0x0][0x610] ;  /* 0x00018400ff217b82 */ /* 0x000e220000000800 */
[----:B----4-:R-:W-:Y:S05]  /*8090*/  @!P0 BRA `(.L_x_168) ;  /* 0x0000000000288947 */ /* 0x010fea0003800000 */
[----:B------:R-:W4:Y:S02]  /*80a0*/  LDC R10, c[0x0][0x64c] ;  /* 0x00019300ff0a7b82 */ /* 0x000f240000000800 */
[----:B----4-:R-:W-:-:S05]  /*80b0*/  IADD3 R7, P0, R21, R10, RZ ;  /* 0x0000000a15077210 */ /* 0x010fca0007f1e0ff */
[----:B------:R-:W-:-:S04]  /*80c0*/  IMAD.X R17, RZ, RZ, R11, P0 ;  /* 0x000000ffff117224 */ /* 0x000fc800000e060b */
[----:B------:R-:W-:-:S04]  /*80d0*/  IMAD.WIDE.U32 R10, R17, R30, RZ ;  /* 0x0000001e110a7225 */ /* 0x000fc800078e00ff */
[----:B0-----:R-:W-:-:S04]  /*80e0*/  IMAD.WIDE.U32 R12, P0, R7, R31, R10 ;  /* 0x0000001f070c7225 */ /* 0x001fc8000780000a */
[----:B------:R-:W-:-:S04]  /*80f0*/  IMAD.WIDE.U32 R10, R7, R30, RZ ;  /* 0x0000001e070a7225 */ /* 0x000fc800078e00ff */
[----:B------:R-:W-:Y:S01]  /*8100*/  IMAD.X R15, RZ, RZ, RZ, P0 ;  /* 0x000000ffff0f7224 */ /* 0x000fe200000e06ff */
[----:B------:R-:W-:Y:S01]  /*8110*/  IADD3 RZ, P0, R11, R12, RZ ;  /* 0x0000000c0bff7210 */ /* 0x000fe20007f1e0ff */
[----:B------:R-:W-:-:S04]  /*8120*/  IMAD.MOV.U32 R14, RZ, RZ, R13 ;  /* 0x000000ffff0e7224 */ /* 0x000fc800078e000d */
[----:B------:R-:W-:-:S08]  /*8130*/  IMAD.WIDE.U32.X R10, R17, R31, R14, P0 ;  /* 0x0000001f110a7225 */ /* 0x000fd000000e040e */
.L_x_168:
[----:B-1----:R-:W-:Y:S01]  /*8140*/  SHF.R.U64 R7, R10, R29, R11 ;  /* 0x0000001d0a077219 */ /* 0x002fe2000000120b */
[----:B0-----:R-:W-:Y:S01]  /*8150*/  VIADD R11, R22, 0xffffffff ;  /* 0xffffffff160b7836 */ /* 0x001fe20000000000 */
[----:B------:R-:W-:Y:S01]  /*8160*/  LOP3.LUT R34, R16, R27, RZ, 0xc0, !PT ;  /* 0x0000001b10227212 */ /* 0x000fe200078ec0ff */
[----:B------:R-:W-:Y:S02]  /*8170*/  IMAD.MOV R20, RZ, RZ, -R20 ;  /* 0x000000ffff147224 */ /* 0x000fe400078e0a14 */
[----:B------:R-:W-:Y:S01]  /*8180*/  IMAD.MOV R10, RZ, RZ, -R7 ;  /* 0x000000ffff0a7224 */ /* 0x000fe200078e0a07 */
[----:B------:R-:W-:Y:S01]  /*8190*/  LOP3.LUT R18, R18, R11, RZ, 0xc0, !PT ;  /* 0x0000000b12127212 */ /* 0x000fe200078ec0ff */
[----:B------:R-:W-:Y:S02]  /*81a0*/  IMAD R34, R28, R7, R34 ;  /* 0x000000071c227224 */ /* 0x000fe400078e0222 */
[----:B---3--:R-:W-:Y:S02]  /*81b0*/  @P3 IMAD R25, R23, R20, R24 ;  /* 0x0000001417193224 */ /* 0x008fe400078e0218 */
[----:B--2---:R-:W-:-:S02]  /*81c0*/  IMAD R7, R10, R32, R21 ;  /* 0x000000200a077224 */ /* 0x004fc400078e0215 */
[----:B------:R-:W-:Y:S02]  /*81d0*/  IMAD R34, R34, R33, R25 ;  /* 0x0000002122227224 */ /* 0x000fe400078e0219 */
[----:B------:R-:W-:Y:S02]  /*81e0*/  IMAD R7, R7, R22, R18 ;  /* 0x0000001607077224 */ /* 0x000fe400078e0212 */
[----:B------:R-:W-:-:S03]  /*81f0*/  IMAD.MOV.U32 R11, RZ, RZ, 0x1 ;  /* 0x00000001ff0b7424 */ /* 0x000fc600078e00ff */
[----:B------:R-:W-:Y:S02]  /*8200*/  SEL R10, R7, R34, !P3 ;  /* 0x00000022070a7207 */ /* 0x000fe40005800000 */
[----:B------:R-:W-:Y:S01]  /*8210*/  SEL R34, R34, R7, !P3 ;  /* 0x0000000722227207 */ /* 0x000fe20005800000 */
[----:B------:R-:W-:-:S07]  /*8220*/  IMAD.MOV.U32 R7, RZ, RZ, R19 ;  /* 0x000000ffff077224 */ /* 0x000fce00078e0013 */
.L_x_166:
[----:B------:R-:W-:Y:S01]  /*8230*/  UIADD3 UR5, UR9, UR5, URZ ;  /* 0x0000000509057290 */ /* 0x000fe2000fffe03f */
[----:B------:R-:W-:Y:S01]  /*8240*/  LOP3.LUT P0, RZ, R11, 0xff, RZ, 0xc0, !PT ;  /* 0x000000ff0bff7812 */ /* 0x000fe2000780c0ff */
[----:B------:R-:W-:Y:S02]  /*8250*/  IMAD.MOV.U32 R11, RZ, RZ, R34 ;  /* 0x000000ffff0b7224 */ /* 0x000fe400078e0022 */
[----:B------:R-:W-:Y:S02]  /*8260*/  USHF.R.U32.HI UR6, URZ, 0x2, UR5 ;  /* 0x000000023f067899 */ /* 0x000fe40008011605 */
[----:B------:R-:W-:Y:S02]  /*8270*/  UISETP.GT.U32.AND UP1, UPT, UR5, 0x3, UPT ;  /* 0x000000030500788c */ /* 0x000fe4000bf24070 */
[----:B------:R-:W-:Y:S02]  /*8280*/  ULOP3.LUT UR6, UR6, 0x1, URZ, 0xc0, !UPT ;  /* 0x0000000106067892 */ /* 0x000fe4000f8ec03f */
[----:B------:R-:W-:-:S02]  /*8290*/  UISETP.LT.U32.AND UP1, UPT, UR9, 0x4, UP1 ;  /* 0x000000040900788c */ /* 0x000fc40008f21070 */
[----:B------:R-:W-:Y:S02]  /*82a0*/  UISETP.NE.U32.AND UP0, UPT, UR6, 0x1, UPT ;  /* 0x000000010600788c */ /* 0x000fe4000bf05070 */
[----:B------:R-:W-:Y:S02]  /*82b0*/  USEL UR7, URZ, 0x1, !UP1 ;  /* 0x000000013f077887 */ /* 0x000fe4000c800000 */
[----:B------:R-:W-:Y:S02]  /*82c0*/  UISETP.GT.U32.AND UP0, UPT, UR9, 0x3, !UP0 ;  /* 0x000000030900788c */ /* 0x000fe4000c704070 */
[----:B------:R-:W-:Y:S02]  /*82d0*/  ULOP3.LUT UR5, UR5, 0x3, URZ, 0xc0, !UPT ;  /* 0x0000000305057892 */ /* 0x000fe4000f8ec03f */
[----:B------:R-:W-:-:S04]  /*82e0*/  USEL UR6, URZ, 0x1, !UP0 ;  /* 0x000000013f067887 */ /* 0x000fc8000c000000 */
[----:B------:R-:W-:Y:S01]  /*82f0*/  ULOP3.LUT UR4, UR6, UR4, UR7, 0x96, !UPT ;  /* 0x0000000406047292 */ /* 0x000fe2000f8e9607 */
[----:B------:R-:W-:Y:S11]  /*8300*/  @P0 BRA `(.L_x_169) ;  /* 0xffffff8c00b00947 */ /* 0x000ff6000383ffff */
[----:B------:R-:W-:Y:S05]  /*8310*/  EXIT ;  /* 0x000000000000794d */ /* 0x000fea0003800000 */
.L_x_7:
[----:B0-----:R-:W-:Y:S01]  /*8320*/  ULDC.64 UR4, c[0x0][0x650] ;  /* 0x0001940000047ab9 */ /* 0x001fe20000000a00 */
        /* <DEDUP_REMOVED lines=25> */
.L_x_171:
[----:B------:R-:W0:Y:S01]  /*84c0*/  LDC.64 R28, c[0x0][0x640] ;  /* 0x00019000ff1c7b82 */ /* 0x000e220000000a00 */
[-CC-:B------:R-:W-:Y:S01]  /*84d0*/  SHF.R.U64 R21, R16, R6.reuse, R17.reuse ;  /* 0x0000000610157219 */ /* 0x180fe20000001211 */
[----:B------:R-:W-:Y:S01]  /*84e0*/  IMAD.MOV.U32 R31, RZ, RZ, 0x1 ;  /* 0x00000001ff1f7424 */ /* 0x000fe200078e00ff */
[----:B------:R-:W-:Y:S02]  /*84f0*/  SHF.R.U32.HI R5, RZ, R6, R17 ;  /* 0x00000006ff057219 */ /* 0x000fe40000011611 */
        /* <DEDUP_REMOVED lines=9> */
[----:B0-----:R-:W-:Y:S01]  /*8590*/  ISETP.NE.U32.AND P0, PT, R28, RZ, PT ;  /* 0x000000ff1c00720c */ /* 0x001fe20003f05070 */
[----:B------:R-:W-:-:S03]  /*85a0*/  IMAD.MOV.U32 R11, RZ, RZ, -0x1 ;  /* 0xffffffffff0b7424 */ /* 0x000fc600078e00ff */
[----:B------:R-:W-:Y:S02]  /*85b0*/  ISETP.NE.AND.EX P0, PT, R29, RZ, PT, P0 ;  /* 0x000000ff1d00720c */ /* 0x000fe40003f05300 */
[----:B------:R-:W0:Y:S01]  /*85c0*/  LDC R24, c[0x0][0x600] ;  /* 0x00018000ff187b82 */ /* 0x000e220000000800 */
[-CC-:B-1----:R-:W-:Y:S02]  /*85d0*/  SHF.R.U64 R18, R10, R14.reuse, R5.reuse ;  /* 0x0000000e0a127219 */ /* 0x182fe40000001205 */
[----:B------:R-:W-:-:S05]  /*85e0*/  SHF.R.U32.HI R5, RZ, R14, R5 ;  /* 0x0000000eff057219 */ /* 0x000fca0000011605 */
        /* <DEDUP_REMOVED lines=21> */
.L_x_172:
[----:B-1----:R-:W-:Y:S01]  /*8740*/  SHF.R.U64 R6, R10, R25, R11 ;  /* 0x000000190a067219 */ /* 0x002fe2000000120b */
[----:B0-----:R-:W-:Y:S01]  /*8750*/  VIADD R11, R24, 0xffffffff ;  /* 0xffffffff180b7836 */ /* 0x001fe20000000000 */
[----:B------:R-:W-:Y:S01]  /*8760*/  SHF.L.U32 R9, R31, R26, RZ ;  /* 0x0000001a1f097219 */ /* 0x000fe200000006ff */
[----:B------:R-:W-:Y:S01]  /*8770*/  @P3 IMAD R12, R13, R20, R8 ;  /* 0x000000140d0c3224 */ /* 0x000fe200078e0208 */
[----:B------:R-:W-:Y:S01]  /*8780*/  LOP3.LUT R5, R22, R33, RZ, 0xc0, !PT ;  /* 0x0000002116057212 */ /* 0x000fe200078ec0ff */
[----:B------:R-:W-:Y:S01]  /*8790*/  IMAD.MOV R10, RZ, RZ, -R6 ;  /* 0x000000ffff0a7224 */ /* 0x000fe200078e0a06 */
[----:B------:R-:W-:Y:S01]  /*87a0*/  LOP3.LUT R18, R18, R11, RZ, 0xc0, !PT ;  /* 0x0000000b12127212 */ /* 0x000fe200078ec0ff */
[----:B------:R-:W-:Y:S02]  /*87b0*/  IMAD.MOV.U32 R16, RZ, RZ, R21 ;  /* 0x000000ffff107224 */ /* 0x000fe400078e0015 */
[----:B------:R-:W-:Y:S02]  /*87c0*/  IMAD R9, R9, R6, R5 ;  /* 0x0000000609097224 */ /* 0x000fe400078e0205 */
[----:B--2---:R-:W-:-:S02]  /*87d0*/  IMAD R5, R10, R27, R23 ;  /* 0x0000001b0a057224 */ /* 0x004fc400078e0217 */
[----:B---3--:R-:W-:Y:S02]  /*87e0*/  IMAD R12, R9, R30, R12 ;  /* 0x0000001e090c7224 */ /* 0x008fe400078e020c */
[----:B------:R-:W-:Y:S02]  /*87f0*/  IMAD.MOV.U32 R6, RZ, RZ, 0x1 ;  /* 0x00000001ff067424 */ /* 0x000fe400078e00ff */
[----:B------:R-:W-:-:S03]  /*8800*/  IMAD R9, R5, R24, R18 ;  /* 0x0000001805097224 */ /* 0x000fc600078e0212 */
[----:B------:R-:W-:Y:S02]  /*8810*/  PRMT R5, R6, 0x7610, R5 ;  /* 0x0000761006057816 */ /* 0x000fe40000000005 */
[----:B------:R-:W-:Y:S02]  /*8820*/  SEL R6, R9, R12, !P3 ;  /* 0x0000000c09067207 */ /* 0x000fe40005800000 */
[----:B------:R-:W-:-:S07]  /*8830*/  SEL R18, R12, R9, !P3 ;  /* 0x000000090c127207 */ /* 0x000fce0005800000 */
.L_x_170:
[----:B------:R-:W-:-:S08]  /*8840*/  NOP ;  /* 0x0000000000007918 */ /* 0x000fd00000000000 */
[----:B------:R-:W0:-:S00]  /*8850*/  USETMAXREG.DEALLOC.CTAPOOL 0x28 ;  /* 0x00000028000079c8 */ /* 0x000e0000080e0500 */
[----:B0-----:R-:W-:-:S13]  /*8860*/  ISETP.NE.AND P0, PT, R7, RZ, PT ;  /* 0x000000ff0700720c */ /* 0x001fda0003f05270 */
[----:B------:R-:W-:Y:S05]  /*8870*/  @P0 EXIT ;  /* 0x000000000000094d */ /* 0x000fea0003800000 */
[----:B------:R-:W-:Y:S01]  /*8880*/  LOP3.LUT P0, RZ, R5, 0xff, RZ, 0xc0, !PT ;  /* 0x000000ff05ff7812 */ /* 0x000fe2000780c0ff */
[----:B------:R-:W-:Y:S02]  /*8890*/  IMAD.MOV.U32 R15, RZ, RZ, 0x1 ;  /* 0x00000001ff0f7424 */ /* 0x000fe400078e00ff */
[----:B------:R-:W-:-:S10]  /*88a0*/  IMAD.MOV.U32 R14, RZ, RZ, RZ ;  /* 0x000000ffff0e7224 */ /* 0x000fd400078e00ff */
[----:B------:R-:W-:Y:S05]  /*88b0*/  @!P0 BRA `(.L_x_173) ;  /* 0x0000000c00408947 */ /* 0x000fea0003800000 */
[----:B------:R-:W0:Y:S01]  /*88c0*/  LDC R5, c[0x0][0x28c] ;  /* 0x0000a300ff057b82 */ /* 0x000e220000000800 */
[----:B------:R-:W1:Y:S01]  /*88d0*/  S2R R10, SR_CgaCtaId ;  /* 0x00000000000a7919 */ /* 0x000e620000008800 */
[----:B------:R-:W-:Y:S01]  /*88e0*/  ULDC UR5, c[0x0][0x658] ;  /* 0x0001960000057ab9 */ /* 0x000fe20000000800 */
[----:B------:R-:W-:Y:S01]  /*88f0*/  UMOV UR7, 0xffffffff ;  /* 0xffffffff00077882 */ /* 0x000fe20000000000 */
[----:B------:R-:W-:Y:S01]  /*8900*/  ULDC UR6, c[0x0][0xc] ;  /* 0x0000030000067ab9 */ /* 0x000fe20000000800 */
[----:B------:R-:W-:Y:S01]  /*8910*/  USHF.L.U32 UR8, UR7, UR5, URZ ;  /* 0x0000000507087299 */ /* 0x000fe2000800063f */
[----:B------:R-:W-:Y:S01]  /*8920*/  BSSY B0, `(.L_x_173) ;  /* 0x00000c9000007945 */ /* 0x000fe20003800000 */
[----:B------:R-:W-:Y:S01]  /*8930*/  UMOV UR9, 0x1 ;  /* 0x0000000100097882 */ /* 0x000fe20000000000 */
[----:B------:R-:W-:Y:S01]  /*8940*/  ULDC UR7, c[0x0][0x10] ;  /* 0x0000040000077ab9 */ /* 0x000fe20000000800 */
[----:B------:R-:W-:Y:S01]  /*8950*/  USHF.L.U32 UR18, UR9, UR5, URZ ;  /* 0x0000000509127299 */ /* 0x000fe2000800063f */
[----:B------:R-:W-:Y:S01]  /*8960*/  IMAD.MOV.U32 R12, RZ, RZ, 0x1 ;  /* 0x00000001ff0c7424 */ /* 0x000fe200078e00ff */
[----:B------:R-:W-:Y:S01]  /*8970*/  UIMAD.WIDE.U32 UR6, UR6, UR7, URZ ;  /* 0x00000007060672a5 */ /* 0x000fe2000f8e003f */
[----:B------:R-:W-:Y:S01]  /*8980*/  LOP3.LUT R17, R4, 0x2, RZ, 0xfc, !PT ;  /* 0x0000000204117812 */ /* 0x000fe200078efcff */
[----:B------:R-:W-:Y:S01]  /*8990*/  ULDC UR5, c[0x0][0x14] ;  /* 0x0000050000057ab9 */ /* 0x000fe20000000800 */
[----:B------:R-:W-:Y:S01]  /*89a0*/  IMAD.MOV.U32 R15, RZ, RZ, 0x1 ;  /* 0x00000001ff0f7424 */ /* 0x000fe200078e00ff */
[----:B------:R-:W-:Y:S01]  /*89b0*/  UIMAD.WIDE.U32 UR20, UR6, UR5, URZ ;  /* 0x00000005061472a5 */ /* 0x000fe2000f8e003f */
[----:B------:R-:W-:Y:S01]  /*89c0*/  IMAD.MOV.U32 R14, RZ, RZ, RZ ;  /* 0x000000ffff0e7224 */ /* 0x000fe200078e00ff */
[----:B------:R-:W-:Y:S01]  /*89d0*/  UIMAD UR13, UR7, UR5, URZ ;  /* 0x00000005070d72a4 */ /* 0x000fe2000f8e023f */
[----:B------:R-:W-:Y:S01]  /*89e0*/  ULDC UR4, c[0x0][0x600] ;  /* 0x0001800000047ab9 */ /* 0x000fe20000000800 */
[----:B------:R-:W-:-:S02]  /*89f0*/  ULOP3.LUT UR17, URZ, UR8, URZ, 0x33, !UPT ;  /* 0x000000083f117292 */ /* 0x000fc4000f8e333f */
[----:B------:R-:W-:Y:S01]  /*8a00*/  UIADD3 UR4, UR4, -0x1, URZ ;  /* 0xffffffff04047890 */ /* 0x000fe2000fffe03f */
[----:B0-----:R-:W-:Y:S01]  /*8a10*/  VIADD R5, R5, 0x7f ;  /* 0x0000007f05057836 */ /* 0x001fe20000000000 */
[----:B------:R-:W-:Y:S01]  /*8a20*/  UIADD3 UR13, UR21, UR13, URZ ;  /* 0x0000000d150d7290 */ /* 0x000fe2000fffe03f */
[----:B------:R-:W-:-:S03]  /*8a30*/  ULDC.64 UR22, c[0x0][0x198] ;  /* 0x0000660000167ab9 */ /* 0x000fc60000000a00 */
[----:B------:R-:W-:-:S04]  /*8a40*/  SHF.R.S32.HI R8, RZ, 0x1f, R5 ;  /* 0x0000001fff087819 */ /* 0x000fc80000011405 */
[----:B------:R-:W-:Y:S01]  /*8a50*/  LEA.HI R8, R8, R5, RZ, 0x7 ;  /* 0x0000000508087211 */ /* 0x000fe200078f38ff */
[C---:B-1----:R-:W-:Y:S02]  /*8a60*/  IMAD.SHL.U32 R11, R10.reuse, 0x20, RZ ;  /* 0x000000200a0b7824 */ /* 0x042fe400078e00ff */
[----:B------:R-:W-:Y:S01]  /*8a70*/  IMAD.SHL.U32 R10, R10, 0x1000, RZ ;  /* 0x000010000a0a7824 */ /* 0x000fe200078e00ff */
[----:B------:R-:W-:Y:S02]  /*8a80*/  SHF.R.S32.HI R13, RZ, 0x7, R8 ;  /* 0x00000007ff0d7819 */ /* 0x000fe40000011408 */
[----:B------:R-:W-:Y:S02]  /*8a90*/  LOP3.LUT R11, R11, 0x20, RZ, 0xc0, !PT ;  /* 0x000000200b0b7812 */ /* 0x000fe400078ec0ff */
[----:B------:R-:W-:Y:S01]  /*8aa0*/  LOP3.LUT R10, R10, 0x1000, RZ, 0xc0, !PT ;  /* 0x000010000a0a7812 */ /* 0x000fe200078ec0ff */
[----:B------:R-:W-:-:S07]  /*8ab0*/  VIADD R5, R13, 0x1 ;  /* 0x000000010d057836 */ /* 0x000fce0000000000 */
.L_x_184:
[----:B------:R-:W-:-:S03]  /*8ac0*/  UMOV UR5, 0xffffffff ;  /* 0xffffffff00057882 */ /* 0x000fc60000000000 */
[----:B------:R-:W-:Y:S05]  /*8ad0*/  BRA.DIV UR5, `(.L_x_174) ;  /* 0x0000000e05a87947 */ /* 0x000fea000b800000 */
[----:B------:R-:W-:-:S13]  /*8ae0*/  ELECT P0, URZ, PT ;  /* 0x00000000003f782f */ /* 0x000fda0003800000 */
.L_x_195:
[----:B------:R-:W0:Y:S01]  /*8af0*/  LDC R7, c[0x0][0x28c] ;  /* 0x0000a300ff077b82 */ /* 0x000e220000000800 */
[----:B------:R-:W-:Y:S01]  /*8b00*/  BSSY B1, `(.L_x_175) ;  /* 0x0000038000017945 */ /* 0x000fe20003800000 */
[----:B0-----:R-:W-:-:S13]  /*8b10*/  ISETP.LT.OR P0, PT, R7, 0x1, !P0 ;  /* 0x000000010700780c */ /* 0x001fda0004701670 */
[----:B------:R-:W-:Y:S05]  /*8b20*/  @P0 BRA `(.L_x_176) ;  /* 0x0000000000d40947 */ /* 0x000fea0003800000 */
[----:B------:R-:W-:Y:S02]  /*8b30*/  IMAD R19, R6, 0x40, R11 ;  /* 0x0000004006137824 */ /* 0x000fe400078e020b */
[----:B------:R-:W-:Y:S02]  /*8b40*/  IMAD.SHL.U32 R20, R18, 0x100, RZ ;  /* 0x0000010012147824 */ /* 0x000fe400078e00ff */
[----:B------:R-:W-:Y:S02]  /*8b50*/  IMAD.MOV.U32 R23, RZ, RZ, RZ ;  /* 0x000000ffff177224 */ /* 0x000fe400078e00ff */
[----:B------:R-:W-:Y:S02]  /*8b60*/  IMAD.MOV.U32 R6, RZ, RZ, R5 ;  /* 0x000000ffff067224 */ /* 0x000fe400078e0005 */
[----:B------:R-:W-:Y:S02]  /*8b70*/  IMAD.MOV.U32 R7, RZ, RZ, R15 ;  /* 0x000000ffff077224 */ /* 0x000fe400078e000f */
[----:B------:R-:W-:-:S07]  /*8b80*/  IMAD.MOV.U32 R9, RZ, RZ, R14 ;  /* 0x000000ffff097224 */ /* 0x000fce00078e000e */
.L_x_179:
[----:B------:R-:W0:Y:S01]  /*8b90*/  S2R R21, SR_CgaCtaId ;  /* 0x0000000000157919 */ /* 0x000e220000008800 */
[----:B------:R-:W-:Y:S02]  /*8ba0*/  MOV R8, 0x400 ;  /* 0x0000040000087802 */ /* 0x000fe40000000f00 */
[----:B------:R-:W-:-:S13]  /*8bb0*/  LOP3.LUT P1, RZ, R0, 0x7f, RZ, 0xc0, !PT ;  /* 0x0000007f00ff7812 */ /* 0x000fda000782c0ff */
[----:B------:R-:W1:Y:S01]  /*8bc0*/  @!P1 LDC R18, c[0x0][0x500] ;  /* 0x00014000ff129b82 */ /* 0x000e620000000800 */
[----:B0-----:R-:W-:Y:S02]  /*8bd0*/  LEA R22, R21, R8, 0x18 ;  /* 0x0000000815167211 */ /* 0x001fe400078ec0ff */
[----:B------:R-:W-:-:S03]  /*8be0*/  SHF.L.U32 R8, R7, 0x1f, RZ ;  /* 0x0000001f07087819 */ /* 0x000fc600000006ff */
[----:B------:R-:W-:-:S04]  /*8bf0*/  IMAD R21, R9, 0x8, R22 ;  /* 0x0000000809157824 */ /* 0x000fc800078e0216 */
[----:B------:R-:W0:Y:S02]  /*8c00*/  SYNCS.PHASECHK.TRANS64.TRYWAIT P0, [R21+URZ+0x20], R8 ;  /* 0x00002008150075a7 */ /* 0x000e24000800017f */
[----:B01----:R-:W-:Y:S05]  /*8c10*/  @!P0 BRA `(.L_x_177) ;  /* 0x0000000c00788947 */ /* 0x003fea0003800000 */
.L_x_196:
[----:B0-----:R-:W-:Y:S01]  /*8c20*/  PRMT R8, R17, 0x9910, RZ ;  /* 0x0000991011087816 */ /* 0x001fe200000000ff */
[----:B------:R0:W-:Y:S03]  /*8c30*/  @!P1 SYNCS.ARRIVE.TRANS64 RZ, [R21+URZ], R18 ;  /* 0x0000001215ff99a7 */ /* 0x0001e6000800003f */
[----:B------:R-:W-:-:S13]  /*8c40*/  ISETP.NE.AND P0, PT, R8, 0x2, PT ;  /* 0x000000020800780c */ /* 0x000fda0003f05270 */
[----:B0-----:R-:W-:Y:S05]  /*8c50*/  @P0 BRA `(.L_x_178) ;  /* 0x0000000000040947 */ /* 0x001fea0003800000 */
[----:B------:R-:W-:Y:S01]  /*8c60*/  BPT.TRAP 0x1 ;  /* 0x000000040000795c */ /* 0x000fe20000300000 */
.L_x_178:
[----:B------:R-:W-:Y:S01]  /*8c70*/  R2UR UR16, R22 ;  /* 0x00000000161072ca */ /* 0x000fe200000e0000 */
[----:B------:R-:W-:Y:S01]  /*8c80*/  IMAD R22, R9, 0x8000, R22 ;  /* 0x0000800009167824 */ /* 0x000fe200078e0216 */
[----:B------:R-:W-:Y:S01]  /*8c90*/  R2UR UR9, R21 ;  /* 0x00000000150972ca */ /* 0x000fe200000e0000 */
[C---:B------:R-:W-:Y:S01]  /*8ca0*/  IMAD R8, R9.reuse, 0x2000, R10 ;  /* 0x0000200009087824 */ /* 0x040fe200078e020a */
[----:B------:R-:W-:Y:S01]  /*8cb0*/  UIADD3 UR6, UP0, UR22, 0xf0, URZ ;  /* 0x000000f016067890 */ /* 0x000fe2000ff1e03f */
[----:B------:R-:W-:Y:S01]  /*8cc0*/  VIADD R6, R6, 0xffffffff ;  /* 0xffffffff06067836 */ /* 0x000fe20000000000 */
[----:B------:R-:W-:Y:S01]  /*8cd0*/  R2UR UR5, R22 ;  /* 0x00000000160572ca */ /* 0x000fe200000e0000 */
[----:B------:R-:W-:Y:S01]  /*8ce0*/  UIADD3 UR24, UP1, UR22, 0x1f0, URZ ;  /* 0x000001f016187890 */ /* 0x000fe2000ff3e03f */
[----:B------:R-:W-:Y:S01]  /*8cf0*/  R2UR UR8, R8 ;  /* 0x00000000080872ca */ /* 0x000fe200000e0000 */
[----:B------:R-:W-:Y:S01]  /*8d00*/  UIADD3.X UR7, URZ, UR23, URZ, UP0, !UPT ;  /* 0x000000173f077290 */ /* 0x000fe200087fe43f */
[----:B------:R-:W-:Y:S01]  /*8d10*/  R2UR UR11, R20 ;  /* 0x00000000140b72ca */ /* 0x000fe200000e0000 */
[----:B------:R-:W-:Y:S01]  /*8d20*/  VIADD R9, R9, 0x1 ;  /* 0x0000000109097836 */ /* 0x000fe20000000000 */
[----:B------:R-:W-:Y:S01]  /*8d30*/  R2UR UR10, R23 ;  /* 0x00000000170a72ca */ /* 0x000fe200000e0000 */
[----:B------:R-:W-:Y:S01]  /*8d40*/  UIADD3.X UR25, URZ, UR23, URZ, UP1, !UPT ;  /* 0x000000173f197290 */ /* 0x000fe20008ffe43f */
[----:B------:R-:W-:Y:S01]  /*8d50*/  R2UR UR12, R16 ;  /* 0x00000000100c72ca */ /* 0x000fe200000e0000 */
[----:B------:R-:W-:Y:S01]  /*8d60*/  UMOV UR14, 0x0 ;  /* 0x00000000000e7882 */ /* 0x000fe20000000000 */
[----:B------:R-:W-:Y:S01]  /*8d70*/  R2UR UR19, R19 ;  /* 0x00000000131372ca */ /* 0x000fe200000e0000 */
[----:B------:R-:W-:Y:S01]  /*8d80*/  UMOV UR15, 0x10000000 ;  /* 0x10000000000f7882 */ /* 0x000fe20000000000 */
[----:B------:R-:W-:Y:S01]  /*8d90*/  ISETP.GT.AND P1, PT, R6, 0x1, PT ;  /* 0x000000010600780c */ /* 0x000fe20003f24270 */
[----:B------:R-:W-:Y:S01]  /*8da0*/  UIADD3 UR5, UR5, 0x100, URZ ;  /* 0x0000010005057890 */ /* 0x000fe2000fffe03f */
[----:B------:R-:W-:Y:S01]  /*8db0*/  ISETP.NE.AND P0, PT, R9, 0x4, PT ;  /* 0x000000040900780c */ /* 0x000fe20003f05270 */
[----:B------:R-:W-:Y:S01]  /*8dc0*/  UIADD3 UR16, UR16, 0x20100, UR8 ;  /* 0x0002010010107890 */ /* 0x000fe2000fffe008 */
[----:B------:R-:W-:Y:S01]  /*8dd0*/  VIADD R23, R23, 0x80 ;  /* 0x0000008017177836 */ /* 0x000fe20000000000 */
[----:B------:R-:W-:Y:S01]  /*8de0*/  UMOV UR26, 0x30000 ;  /* 0x00030000001a7882 */ /* 0x000fe20000000000 */
[----:B------:R-:W-:-:S02]  /*8df0*/  SEL R8, RZ, 0x1, P0 ;  /* 0x00000001ff087807 */ /* 0x000fc40000000000 */
[----:B------:R-:W-:Y:S01]  /*8e00*/  UMOV UR8, UR5 ;  /* 0x0000000500087c82 */ /* 0x000fe20008000000 */
[----:B------:R-:W-:Y:S01]  /*8e10*/  SEL R9, R9, RZ, P0 ;  /* 0x000000ff09097207 */ /* 0x000fe20000000000 */
[----:B------:R0:W-:Y:S01]  /*8e20*/  UTMALDG.3D [UR8], [UR6], desc[UR14] ;  /* 0x00000e08060075b4 */ /* 0x0001e20008011000 */
[----:B------:R-:W-:Y:S01]  /*8e30*/  LOP3.LUT R7, R7, R8, RZ, 0x3c, !PT ;  /* 0x0000000807077212 */ /* 0x000fe200078e3cff */
[----:B0-----:R-:W-:Y:S01]  /*8e40*/  UMOV UR11, UR19 ;  /* 0x00000013000b7c82 */ /* 0x001fe20008000000 */
[----:B------:R-:W-:Y:S02]  /*8e50*/  UMOV UR8, UR16 ;  /* 0x0000001000087c82 */ /* 0x000fe40008000000 */
[----:B------:R0:W-:Y:S02]  /*8e60*/  UTMALDG.3D.MULTICAST [UR8], [UR24], UR26, desc[UR14] ;  /* 0x00000e08180073b4 */ /* 0x0001e4000801181a */
[----:B0-----:R-:W-:Y:S05]  /*8e70*/  @P1 BRA `(.L_x_179) ;  /* 0xfffffffc00441947 */ /* 0x001fea000383ffff */
.L_x_176:
[----:B------:R-:W-:Y:S05]  /*8e80*/  BSYNC B1 ;  /* 0x0000000000017941 */ /* 0x000fea0003800000 */
.L_x_175:
[----:B------:R-:W-:Y:S01]  /*8e90*/  LOP3.LUT P1, RZ, R12, 0xff, RZ, 0xc0, !PT ;  /* 0x000000ff0cff7812 */ /* 0x000fe2000782c0ff */
[----:B------:R-:W-:Y:S01]  /*8ea0*/  IMAD.IADD R14, R13, 0x1, R14 ;  /* 0x000000010d0e7824 */ /* 0x000fe200078e020e */
[----:B------:R-:W-:Y:S01]  /*8eb0*/  IADD3 R2, P2, R2, UR20, RZ ;  /* 0x0000001402027c10 */ /* 0x000fe2000ff5e0ff */
[----:B------:R-:W-:Y:S01]  /*8ec0*/  ULDC.64 UR6, c[0x0][0x650] ;  /* 0x0001940000067ab9 */ /* 0x000fe20000000a00 */
[----:B------:R-:W-:Y:S01]  /*8ed0*/  BSSY B1, `(.L_x_180) ;  /* 0x000006b000017945 */ /* 0x000fe20003800000 */
[----:B------:R-:W-:Y:S01]  /*8ee0*/  IMAD.MOV.U32 R18, RZ, RZ, -0x1 ;  /* 0xffffffffff127424 */ /* 0x000fe200078e00ff */
[----:B------:R-:W-:Y:S01]  /*8ef0*/  SHF.R.U32.HI R6, RZ, 0x2, R14 ;  /* 0x00000002ff067819 */ /* 0x000fe2000001160e */
[----:B------:R-:W-:Y:S01]  /*8f00*/  IMAD.MOV.U32 R16, RZ, RZ, -0x1 ;  /* 0xffffffffff107424 */ /* 0x000fe200078e00ff */
[----:B------:R-:W-:Y:S02]  /*8f10*/  ISETP.GT.U32.AND P0, PT, R14, 0x3, PT ;  /* 0x000000030e00780c */ /* 0x000fe40003f04070 */
[----:B------:R-:W-:-:S02]  /*8f20*/  LOP3.LUT R6, R6, 0x1, RZ, 0xc0, !PT ;  /* 0x0000000106067812 */ /* 0x000fc400078ec0ff */
[----:B------:R-:W-:Y:S01]  /*8f30*/  ISETP.LT.U32.AND P0, PT, R13, 0x4, P0 ;  /* 0x000000040d00780c */ /* 0x000fe20000701070 */
[----:B------:R-:W0:Y:S01]  /*8f40*/  @P1 S2R R8, SR_CgaCtaId ;  /* 0x0000000000081919 */ /* 0x000e220000008800 */
[----:B------:R-:W-:Y:S02]  /*8f50*/  @P1 MOV R7, 0x400 ;  /* 0x0000040000071802 */ /* 0x000fe40000000f00 */
[----:B------:R-:W-:Y:S02]  /*8f60*/  IADD3.X R3, R3, UR13, RZ, P2, !PT ;  /* 0x0000000d03037c10 */ /* 0x000fe400097fe4ff */
[----:B------:R-:W-:Y:S02]  /*8f70*/  ISETP.GE.U32.AND P2, PT, R2, UR6, PT ;  /* 0x0000000602007c0c */ /* 0x000fe4000bf46070 */
[----:B------:R-:W-:Y:S02]  /*8f80*/  LOP3.LUT R14, R14, 0x3, RZ, 0xc0, !PT ;  /* 0x000000030e0e7812 */ /* 0x000fe400078ec0ff */
[----:B------:R-:W-:-:S02]  /*8f90*/  PRMT R12, RZ, 0x7610, R12 ;  /* 0x00007610ff0c7816 */ /* 0x000fc4000000000c */
[----:B0-----:R-:W-:-:S04]  /*8fa0*/  @P1 LEA R7, R8, R7, 0x18 ;  /* 0x0000000708071211 */ /* 0x001fc800078ec0ff */
[----:B------:R0:W-:Y:S01]  /*8fb0*/  @P1 SYNCS.ARRIVE.TRANS64.A1T0 RZ, [R7+URZ+0x58], RZ ;  /* 0x000058ff07ff19a7 */ /* 0x0001e2000810003f */
[----:B------:R-:W-:Y:S02]  /*8fc0*/  ISETP.NE.U32.AND P1, PT, R6, 0x1, PT ;  /* 0x000000010600780c */ /* 0x000fe40003f25070 */
[----:B------:R-:W-:Y:S02]  /*8fd0*/  SEL R6, RZ, 0x1, !P0 ;  /* 0x00000001ff067807 */ /* 0x000fe40004000000 */
[----:B------:R-:W-:Y:S02]  /*8fe0*/  ISETP.GE.U32.AND.EX P0, PT, R3, UR7, PT, P2 ;  /* 0x0000000703007c0c */ /* 0x000fe4000bf06120 */
[----:B------:R-:W-:-:S04]  /*8ff0*/  ISETP.GT.U32.AND P1, PT, R13, 0x3, !P1 ;  /* 0x000000030d00780c */ /* 0x000fc80004f24070 */
[----:B0-----:R-:W-:-:S04]  /*9000*/  SEL R7, RZ, 0x1, !P1 ;  /* 0x00000001ff077807 */ /* 0x001fc80004800000 */
[----:B------:R-:W-:Y:S01]  /*9010*/  LOP3.LUT R15, R7, R15, R6, 0x96, !PT ;  /* 0x0000000f070f7212 */ /* 0x000fe200078e9606 */
[----:B------:R-:W-:Y:S01]  /*9020*/  IMAD.MOV.U32 R6, RZ, RZ, -0x1 ;  /* 0xffffffffff067424 */ /* 0x000fe200078e00ff */
[----:B------:R-:W-:Y:S01]  /*9030*/  PRMT R7, RZ, 0x7610, R7 ;  /* 0x00007610ff077816 */ /* 0x000fe20000000007 */
[----:B------:R-:W-:Y:S06]  /*9040*/  @P0 BRA `(.L_x_181) ;  /* 0x00000004004c0947 */ /* 0x000fec0003800000 */
[----:B------:R-:W0:Y:S01]  /*9050*/  S2R R18, SR_CTAID.X ;  /* 0x0000000000127919 */ /* 0x000e220000002500 */
[----:B------:R-:W-:Y:S01]  /*9060*/  ULDC.64 UR6, c[0x0][0x628] ;  /* 0x00018a0000067ab9 */ /* 0x000fe20000000a00 */
[----:B------:R-:W-:Y:S01]  /*9070*/  ULDC UR8, c[0x0][0x630] ;  /* 0x00018c0000087ab9 */ /* 0x000fe20000000800 */
[----:B------:R-:W-:Y:S01]  /*9080*/  ISETP.NE.U32.AND P0, PT, RZ, UR6, PT ;  /* 0x00000006ff007c0c */ /* 0x000fe2000bf05070 */
[----:B------:R-:W1:Y:S01]  /*9090*/  S2R R19, SR_CTAID.Y ;  /* 0x0000000000137919 */ /* 0x000e620000002600 */
[----:B------:R-:W-:Y:S01]  /*90a0*/  ULDC UR9, c[0x0][0x150] ;  /* 0x0000540000097ab9 */ /* 0x000fe20000000800 */
[----:B------:R-:W-:Y:S01]  /*90b0*/  IMAD.MOV.U32 R6, RZ, RZ, R2 ;  /* 0x000000ffff067224 */ /* 0x000fe200078e0002 */
[----:B------:R-:W-:Y:S01]  /*90c0*/  ISETP.NE.AND.EX P0, PT, RZ, UR7, PT, P0 ;  /* 0x00000007ff007c0c */ /* 0x000fe2000bf05300 */
[----:B------:R-:W-:Y:S01]  /*90d0*/  IMAD.MOV.U32 R7, RZ, RZ, R3 ;  /* 0x000000ffff077224 */ /* 0x000fe200078e0003 */
[----:B0-----:R-:W-:-:S11]  /*90e0*/  I2FP.F32.U32 R20, R18 ;  /* 0x0000001200147245 */ /* 0x001fd60000201000 */
[----:B------:R-:W-:Y:S05]  /*90f0*/  @!P0 BRA `(.L_x_182) ;  /* 0x0000000000288947 */ /* 0x000fea0003800000 */
[----:B------:R-:W-:Y:S02]  /*9100*/  ULDC UR5, c[0x0][0x634] ;  /* 0x00018d0000057ab9 */ /* 0x000fe40000000800 */
[----:B------:R-:W-:-:S05]  /*9110*/  IADD3 R7, P0, R2, UR5, RZ ;  /* 0x0000000502077c10 */ /* 0x000fca000ff1e0ff */
[----:B------:R-:W-:-:S04]  /*9120*/  IMAD.X R21, RZ, RZ, R3, P0 ;  /* 0x000000ffff157224 */ /* 0x000fc800000e0603 */
[----:B------:R-:W-:-:S04]  /*9130*/  IMAD.WIDE.U32 R8, R21, UR6, RZ ;  /* 0x0000000615087c25 */ /* 0x000fc8000f8e00ff */
[----:B------:R-:W-:-:S04]  /*9140*/  IMAD.WIDE.U32 R8, P0, R7, UR7, R8 ;  /* 0x0000000707087c25 */ /* 0x000fc8000f800008 */
[----:B------:R-:W-:-:S04]  /*9150*/  IMAD.WIDE.U32 R6, R7, UR6, RZ ;  /* 0x0000000607067c25 */ /* 0x000fc8000f8e00ff */
[----:B------:R-:W-:Y:S01]  /*9160*/  IMAD.MOV.U32 R6, RZ, RZ, R9 ;  /* 0x000000ffff067224 */ /* 0x000fe200078e0009 */
[----:B------:R-:W-:Y:S01]  /*9170*/  IADD3 RZ, P1, R7, R8, RZ ;  /* 0x0000000807ff7210 */ /* 0x000fe20007f3e0ff */
[----:B------:R-:W-:-:S04]  /*9180*/  IMAD.X R7, RZ, RZ, RZ, P0 ;  /* 0x000000ffff077224 */ /* 0x000fc800000e06ff */
[----:B------:R-:W-:-:S08]  /*9190*/  IMAD.WIDE.U32.X R6, R21, UR7, R6, P1 ;  /* 0x0000000715067c25 */ /* 0x000fd000088e0406 */
.L_x_182:
[--C-:B------:R-:W-:Y:S01]  /*91a0*/  SHF.R.U64 R16, R6, UR8, R7.reuse ;  /* 0x0000000806107c19 */ /* 0x100fe20008001207 */
[----:B------:R-:W-:Y:S01]  /*91b0*/  FMUL R20, R20, UR9 ;  /* 0x0000000914147c20 */ /* 0x000fe20008400000 */
[----:B------:R-:W0:Y:S01]  /*91c0*/  LDC R21, c[0x0][0x144] ;  /* 0x00005100ff157b82 */ /* 0x000e220000000800 */
[----:B-1----:R-:W-:Y:S01]  /*91d0*/  I2FP.F32.U32 R8, R19 ;  /* 0x0000001300087245 */ /* 0x002fe20000201000 */
[----:B------:R-:W-:Y:S01]  /*91e0*/  ULDC UR5, c[0x0][0x154] ;  /* 0x0000550000057ab9 */ /* 0x000fe20000000800 */
[----:B------:R-:W-:Y:S01]  /*91f0*/  SHF.R.U32.HI R6, RZ, UR8, R7 ;  /* 0x00000008ff067c19 */ /* 0x000fe20008011607 */
[----:B------:R-:W-:Y:S01]  /*9200*/  ULDC.64 UR6, c[0x0][0x620] ;  /* 0x0001880000067ab9 */ /* 0x000fe20000000a00 */
[----:B------:R-:W-:Y:S01]  /*9210*/  IADD3 R7, P0, RZ, -R16, RZ ;  /* 0x80000010ff077210 */ /* 0x000fe20007f1e0ff */
[----:B------:R-:W1:Y:S01]  /*9220*/  F2I.U32.TRUNC.NTZ R20, R20 ;  /* 0x0000001400147305 */ /* 0x000e62000020f000 */
[----:B------:R-:W-:Y:S01]  /*9230*/  FMUL R8, R8, UR5 ;  /* 0x0000000508087c20 */ /* 0x000fe20008400000 */
[----:B------:R-:W2:Y:S01]  /*9240*/  LDC R22, c[0x0][0x148] ;  /* 0x00005200ff167b82 */ /* 0x000ea20000000800 */
[----:B------:R-:W-:Y:S01]  /*9250*/  ULDC UR5, c[0x0][0x618] ;  /* 0x0001860000057ab9 */ /* 0x000fe20000000800 */
[----:B------:R-:W-:-:S04]  /*9260*/  IMAD.X R6, RZ, RZ, ~R6, P0 ;  /* 0x000000ffff067224 */ /* 0x000fc800000e0e06 */
[----:B------:R-:W-:Y:S01]  /*9270*/  IMAD R6, R6, UR6, RZ ;  /* 0x0000000606067c24 */ /* 0x000fe2000f8e02ff */
[----:B------:R-:W3:Y:S03]  /*9280*/  F2I.U32.TRUNC.NTZ R8, R8 ;  /* 0x0000000800087305 */ /* 0x000ee6000020f000 */
[C---:B------:R-:W-:Y:S02]  /*9290*/  IMAD R9, R7.reuse, UR7, R6 ;  /* 0x0000000707097c24 */ /* 0x040fe4000f8e0206 */
[----:B------:R-:W-:Y:S01]  /*92a0*/  IMAD.WIDE.U32 R6, R7, UR6, R2 ;  /* 0x0000000607067c25 */ /* 0x000fe2000f8e0002 */
[----:B------:R-:W-:Y:S02]  /*92b0*/  ULDC.64 UR6, c[0x0][0x640] ;  /* 0x0001900000067ab9 */ /* 0x000fe40000000a00 */
[----:B------:R-:W-:Y:S01]  /*92c0*/  ISETP.NE.U32.AND P0, PT, RZ, UR6, PT ;  /* 0x00000006ff007c0c */ /* 0x000fe2000bf05070 */
[----:B-1----:R-:W-:-:S02]  /*92d0*/  IMAD.MOV R20, RZ, RZ, -R20 ;  /* 0x000000ffff147224 */ /* 0x002fc400078e0a14 */
[----:B------:R-:W-:Y:S01]  /*92e0*/  IMAD.IADD R7, R7, 0x1, R9 ;  /* 0x0000000107077824 */ /* 0x000fe200078e0209 */
[----:B------:R-:W-:Y:S01]  /*92f0*/  ISETP.NE.AND.EX P0, PT, RZ, UR7, PT, P0 ;  /* 0x00000007ff007c0c */ /* 0x000fe2000bf05300 */
[----:B0-----:R-:W-:-:S03]  /*9300*/  IMAD R18, R21, R20, R18 ;  /* 0x0000001415127224 */ /* 0x001fc600078e0212 */
[--C-:B------:R-:W-:Y:S01]  /*9310*/  SHF.R.U64 R20, R6, UR5, R7.reuse ;  /* 0x0000000506147c19 */ /* 0x100fe20008001207 */
[----:B---3--:R-:W-:Y:S01]  /*9320*/  IMAD.MOV R6, RZ, RZ, -R8 ;  /* 0x000000ffff067224 */ /* 0x008fe200078e0a08 */
[----:B------:R-:W-:Y:S01]  /*9330*/  SHF.R.U32.HI R7, RZ, UR5, R7 ;  /* 0x00000005ff077c19 */ /* 0x000fe20008011607 */
[----:B------:R-:W-:Y:S02]  /*9340*/  ULDC UR5, c[0x0][0x608] ;  /* 0x0001820000057ab9 */ /* 0x000fe40000000800 */
[----:B--2---:R-:W-:Y:S01]  /*9350*/  @P3 IMAD R18, R22, R6, R19 ;  /* 0x0000000616123224 */ /* 0x004fe200078e0213 */
[--C-:B------:R-:W-:Y:S02]  /*9360*/  SHF.R.U64 R22, R20, UR5, R7.reuse ;  /* 0x0000000514167c19 */ /* 0x100fe40008001207 */
[----:B------:R-:W-:Y:S01]  /*9370*/  SHF.R.U32.HI R7, RZ, UR5, R7 ;  /* 0x00000005ff077c19 */ /* 0x000fe20008011607 */
[----:B------:R-:W-:-:S03]  /*9380*/  ULDC UR5, c[0x0][0x658] ;  /* 0x0001960000057ab9 */ /* 0x000fc60000000800 */
[--C-:B------:R-:W-:Y:S02]  /*9390*/  SHF.R.U64 R19, R22, UR5, R7.reuse ;  /* 0x0000000516137c19 */ /* 0x100fe40008001207 */
[----:B------:R-:W-:-:S03]  /*93a0*/  SHF.R.U32.HI R21, RZ, UR5, R7 ;  /* 0x00000005ff157c19 */ /* 0x000fc60008011607 */
[----:B------:R-:W-:Y:S02]  /*93b0*/  IMAD.MOV.U32 R8, RZ, RZ, R19 ;  /* 0x000000ffff087224 */ /* 0x000fe400078e0013 */
[----:B------:R-:W-:Y:S01]  /*93c0*/  IMAD.MOV.U32 R7, RZ, RZ, R21 ;  /* 0x000000ffff077224 */ /* 0x000fe200078e0015 */
[----:B------:R-:W-:Y:S06]  /*93d0*/  @!P0 BRA `(.L_x_183) ;  /* 0x00000000002c8947 */ /* 0x000fec0003800000 */
        /* <DEDUP_REMOVED lines=9> */
[----:B------:R-:W-:-:S04]  /*9470*/  IMAD.WIDE.U32.X R6, R21, UR7, R6, P1 ;  /* 0x0000000715067c25 */ /* 0x000fc800088e0406 */
[----:B------:R-:W-:-:S07]  /*9480*/  IMAD.MOV.U32 R8, RZ, RZ, R6 ;  /* 0x000000ffff087224 */ /* 0x000fce00078e0006 */
.L_x_183:
[----:B------:R-:W-:Y:S01]  /*9490*/  ULDC UR5, c[0x0][0x648] ;  /* 0x0001920000057ab9 */ /* 0x000fe20000000800 */
[----:B------:R-:W-:Y:S01]  /*94a0*/  LOP3.LUT R6, R22, UR17, RZ, 0xc0, !PT ;  /* 0x0000001116067c12 */ /* 0x000fe2000f8ec0ff */
[----:B------:R-:W-:Y:S01]  /*94b0*/  ULDC UR6, c[0x0][0x610] ;  /* 0x0001840000067ab9 */ /* 0x000fe20000000800 */
[----:B------:R-:W-:Y:S01]  /*94c0*/  SHF.R.U64 R7, R8, UR5, R7 ;  /* 0x0000000508077c19 */ /* 0x000fe20008001207 */
[----:B------:R-:W-:Y:S01]  /*94d0*/  ULDC UR5, c[0x0][0x638] ;  /* 0x00018e0000057ab9 */ /* 0x000fe20000000800 */
[----:B------:R-:W-:-:S03]  /*94e0*/  LOP3.LUT R20, R20, UR4, RZ, 0xc0, !PT ;  /* 0x0000000414147c12 */ /* 0x000fc6000f8ec0ff */
[----:B------:R-:W-:Y:S02]  /*94f0*/  IMAD.MOV R8, RZ, RZ, -R7 ;  /* 0x000000ffff087224 */ /* 0x000fe400078e0a07 */
[----:B------:R-:W-:Y:S02]  /*9500*/  IMAD R7, R7, UR18, R6 ;  /* 0x0000001207077c24 */ /* 0x000fe4000f8e0206 */
[----:B------:R-:W-:Y:S01]  /*9510*/  IMAD R19, R8, UR5, R19 ;  /* 0x0000000508137c24 */ /* 0x000fe2000f8e0213 */
[----:B------:R-:W-:Y:S01]  /*9520*/  ULDC UR5, c[0x0][0x600] ;  /* 0x0001800000057ab9 */ /* 0x000fe20000000800 */
[----:B------:R-:W-:Y:S02]  /*9530*/  IMAD R18, R7, UR6, R18 ;  /* 0x0000000607127c24 */ /* 0x000fe4000f8e0212 */
[----:B------:R-:W-:Y:S02]  /*9540*/  IMAD R19, R19, UR5, R20 ;  /* 0x0000000513137c24 */ /* 0x000fe4000f8e0214 */
[----:B------:R-:W-:-:S03]  /*9550*/  IMAD.MOV.U32 R7, RZ, RZ, 0x1 ;  /* 0x00000001ff077424 */ /* 0x000fc600078e00ff */
[----:B------:R-:W-:Y:S02]  /*9560*/  SEL R6, R19, R18, !P3 ;  /* 0x0000001213067207 */ /* 0x000fe40005800000 */
[----:B------:R-:W-:-:S07]  /*9570*/  SEL R18, R18, R19, !P3 ;  /* 0x0000001312127207 */ /* 0x000fce0005800000 */
.L_x_181:
[----:B------:R-:W-:Y:S05]  /*9580*/  BSYNC B1 ;  /* 0x0000000000017941 */ /* 0x000fea0003800000 */
.L_x_180:
[----:B------:R-:W-:-:S13]  /*9590*/  LOP3.LUT P0, RZ, R7, 0xff, RZ, 0xc0, !PT ;  /* 0x000000ff07ff7812 */ /* 0x000fda000780c0ff */
[----:B------:R-:W-:Y:S05]  /*95a0*/  @P0 BRA `(.L_x_184) ;  /* 0xfffffff400440947 */ /* 0x000fea000383ffff */
[----:B------:R-:W-:Y:S05]  /*95b0*/  BSYNC B0 ;  /* 0x0000000000007941 */ /* 0x000fea0003800000 */
.L_x_173:
[----:B------:R-:W-:-:S03]  /*95c0*/  UMOV UR5, 0xffffffff ;  /* 0xffffffff00057882 */ /* 0x000fc60000000000 */
[----:B------:R-:W-:Y:S05]  /*95d0*/  BRA.DIV UR5, `(.L_x_185) ;  /* 0x00000006051c7947 */ /* 0x000fea000b800000 */
[----:B------:R-:W-:-:S13]  /*95e0*/  ELECT P0, URZ, PT ;  /* 0x00000000003f782f */ /* 0x000fda0003800000 */
.L_x_199:
[----:B------:R-:W-:Y:S04]  /*95f0*/  BSSY B0, `(.L_x_186) ;  /* 0x000002b000007945 */ /* 0x000fe80003800000 */
[----:B------:R-:W-:Y:S05]  /*9600*/  @!P0 BRA `(.L_x_187) ;  /* 0x0000000000a48947 */ /* 0x000fea0003800000 */
[----:B------:R-:W-:-:S04]  /*9610*/  LOP3.LUT R4, R4, 0x2, RZ, 0xfc, !PT ;  /* 0x0000000204047812 */ /* 0x000fc800078efcff */
[----:B------:R-:W-:-:S13]  /*9620*/  ISETP.NE.AND P0, PT, R4, 0x3, PT ;  /* 0x000000030400780c */ /* 0x000fda0003f05270 */
[----:B------:R-:W-:Y:S05]  /*9630*/  @!P0 BRA `(.L_x_188) ;  /* 0x0000000000048947 */ /* 0x000fea0003800000 */
[----:B------:R-:W-:Y:S01]  /*9640*/  BPT.TRAP 0x1 ;  /* 0x000000040000795c */ /* 0x000fe20000300000 */
.L_x_188:
[----:B------:R-:W0:Y:S01]  /*9650*/  S2R R3, SR_CgaCtaId ;  /* 0x0000000000037919 */ /* 0x000e220000008800 */
[----:B------:R-:W-:Y:S02]  /*9660*/  MOV R0, 0x400 ;  /* 0x0000040000007802 */ /* 0x000fe40000000f00 */
[----:B------:R-:W-:Y:S02]  /*9670*/  SHF.L.U32 R2, R15, 0x1f, RZ ;  /* 0x0000001f0f027819 */ /* 0x000fe400000006ff */
[----:B0-----:R-:W-:-:S05]  /*9680*/  LEA R3, R3, R0, 0x18 ;  /* 0x0000000003037211 */ /* 0x001fca00078ec0ff */
[----:B------:R-:W-:-:S04]  /*9690*/  VIADD R3, R3, 0x20 ;  /* 0x0000002003037836 */ /* 0x000fc80000000000 */
[C---:B------:R-:W-:Y:S02]  /*96a0*/  IMAD R5, R14.reuse, 0x8, R3 ;  /* 0x000000080e057824 */ /* 0x040fe400078e0203 */
[----:B------:R-:W-:Y:S02]  /*96b0*/  VIADD R14, R14, 0x1 ;  /* 0x000000010e0e7836 */ /* 0x000fe40000000000 */
[----:B------:R-:W0:Y:S03]  /*96c0*/  SYNCS.PHASECHK.TRANS64.TRYWAIT P0, [R5+URZ], R2 ;  /* 0x00000002050075a7 */ /* 0x000e26000800017f */
[----:B------:R-:W-:-:S04]  /*96d0*/  ISETP.NE.AND P1, PT, R14, 0x4, PT ;  /* 0x000000040e00780c */ /* 0x000fc80003f25270 */
[----:B------:R-:W-:Y:S02]  /*96e0*/  SEL R0, RZ, 0x1, P1 ;  /* 0x00000001ff007807 */ /* 0x000fe40000800000 */
[----:B------:R-:W-:Y:S02]  /*96f0*/  SEL R14, R14, RZ, P1 ;  /* 0x000000ff0e0e7207 */ /* 0x000fe40000800000 */
[----:B------:R-:W-:-:S03]  /*9700*/  LOP3.LUT R15, R15, R0, RZ, 0x3c, !PT ;  /* 0x000000000f0f7212 */ /* 0x000fc600078e3cff */
[----:B------:R-:W-:Y:S01]  /*9710*/  IMAD R7, R14, 0x8, R3 ;  /* 0x000000080e077824 */ /* 0x000fe200078e0203 */
[----:B------:R-:W-:Y:S01]  /*9720*/  SHF.L.U32 R4, R15, 0x1f, RZ ;  /* 0x0000001f0f047819 */ /* 0x000fe200000006ff */
[----:B0-----:R-:W-:Y:S06]  /*9730*/  @!P0 BRA `(.L_x_189) ;  /* 0x0000000000e48947 */ /* 0x001fec0003800000 */
.L_x_200:
[----:B------:R-:W1:Y:S01]  /*9740*/  SYNCS.PHASECHK.TRANS64.TRYWAIT P0, [R7+URZ], R4 ;  /* 0x00000004070075a7 */ /* 0x000e62000800017f */
[----:B------:R-:W-:-:S05]  /*9750*/  VIADD R0, R14, 0x1 ;  /* 0x000000010e007836 */ /* 0x000fca0000000000 */
[----:B------:R-:W-:-:S04]  /*9760*/  ISETP.NE.AND P1, PT, R0, 0x4, PT ;  /* 0x000000040000780c */ /* 0x000fc80003f25270 */
[----:B0-----:R-:W-:Y:S02]  /*9770*/  SEL R2, RZ, 0x1, P1 ;  /* 0x00000001ff027807 */ /* 0x001fe40000800000 */
[----:B------:R-:W-:Y:S02]  /*9780*/  SEL R0, R0, RZ, P1 ;  /* 0x000000ff00007207 */ /* 0x000fe40000800000 */
[----:B------:R-:W-:-:S03]  /*9790*/  LOP3.LUT R15, R15, R2, RZ, 0x3c, !PT ;  /* 0x000000020f0f7212 */ /* 0x000fc600078e3cff */
[----:B------:R-:W-:Y:S01]  /*97a0*/  IMAD R6, R0, 0x8, R3 ;  /* 0x0000000800067824 */ /* 0x000fe200078e0203 */
[----:B------:R-:W-:Y:S01]  /*97b0*/  SHF.L.U32 R5, R15, 0x1f, RZ ;  /* 0x0000001f0f057819 */ /* 0x000fe200000006ff */
[----:B-1----:R-:W-:Y:S06]  /*97c0*/  @!P0 BRA `(.L_x_190) ;  /* 0x0000000000d48947 */ /* 0x002fec0003800000 */
.L_x_201:
[----:B------:R-:W1:Y:S01]  /*97d0*/  SYNCS.PHASECHK.TRANS64.TRYWAIT P0, [R6+URZ], R5 ;  /* 0x00000005060075a7 */ /* 0x000e62000800017f */
[----:B------:R-:W-:-:S05]  /*97e0*/  VIADD R0, R0, 0x1 ;  /* 0x0000000100007836 */ /* 0x000fca0000000000 */
[----:B------:R-:W-:-:S04]  /*97f0*/  ISETP.NE.AND P1, PT, R0, 0x4, PT ;  /* 0x000000040000780c */ /* 0x000fc80003f25270 */
[----:B------:R-:W-:Y:S02]  /*9800*/  SEL R2, RZ, 0x1, P1 ;  /* 0x00000001ff027807 */ /* 0x000fe40000800000 */
[----:B------:R-:W-:Y:S02]  /*9810*/  SEL R0, R0, RZ, P1 ;  /* 0x000000ff00007207 */ /* 0x000fe40000800000 */
[----:B------:R-:W-:Y:S01]  /*9820*/  LOP3.LUT R2, R15, R2, RZ, 0x3c, !PT ;  /* 0x000000020f027212 */ /* 0x000fe200078e3cff */
[----:B-1----:R-:W-:Y:S06]  /*9830*/  @!P0 BRA `(.L_x_191) ;  /* 0x0000000000cc8947 */ /* 0x002fec0003800000 */
.L_x_202:
[----:B------:R-:W-:Y:S01]  /*9840*/  IMAD R3, R0, 0x8, R3 ;  /* 0x0000000800037824 */ /* 0x000fe200078e0203 */
[----:B------:R-:W-:-:S07]  /*9850*/  SHF.L.U32 R0, R2, 0x1f, RZ ;  /* 0x0000001f02007819 */ /* 0x000fce00000006ff */
.L_x_192:
[----:B--2---:R2:W3:Y:S02]  /*9860*/  SYNCS.PHASECHK.TRANS64.TRYWAIT P0, [R3+URZ], R0 ;  /* 0x00000000030075a7 */ /* 0x0044e4000800017f */
[----:B---3--:R-:W-:Y:S05]  /*9870*/  @!P0 NANOSLEEP.SYNCS 0x989680 ;  /* 0x009896800000895d */ /* 0x008fea0003900000 */
[----:B------:R-:W3:Y:S02]  /*9880*/  @!P0 SYNCS.PHASECHK.TRANS64 P0, [R3+URZ], R0 ;  /* 0x00000000030085a7 */ /* 0x000ee4000800007f */
[----:B---3--:R-:W-:Y:S05]  /*9890*/  @!P0 BRA `(.L_x_192) ;  /* 0xfffffffc00f08947 */ /* 0x008fea000383ffff */
.L_x_187:
[----:B------:R-:W-:Y:S05]  /*98a0*/  BSYNC B0 ;  /* 0x0000000000007941 */ /* 0x000fea0003800000 */
.L_x_186:
[----:B------:R-:W-:Y:S05]  /*98b0*/  EXIT ;  /* 0x000000000000794d */ /* 0x000fea0003800000 */
.L_x_21:
[----:B-1----:R-:W-:-:S04]  /*98c0*/  IMAD.U32 R13, RZ, RZ, UR6 ;  /* 0x00000006ff0d7e24 */ /* 0x002fc8000f8e00ff */
[----:B------:R1:W4:Y:S03]  /*98d0*/  SYNCS.PHASECHK.TRANS64.TRYWAIT P0, [R13+URZ], R12 ;  /* 0x0000000c0d0075a7 */ /* 0x000326000800017f */
[----:B----4-:R-:W-:Y:S05]  /*98e0*/  @!P0 NANOSLEEP.SYNCS 0x989680 ;  /* 0x009896800000895d */ /* 0x010fea0003900000 */
[----:B------:R-:W4:Y:S02]  /*98f0*/  @!P0 SYNCS.PHASECHK.TRANS64 P0, [R13+URZ], R12 ;  /* 0x0000000c0d0085a7 */ /* 0x000f24000800007f */
[----:B----4-:R-:W-:Y:S05]  /*9900*/  @!P0 BRA `(.L_x_21) ;  /* 0xfffffffc00ec8947 */ /* 0x010fea000383ffff */
[----:B------:R-:W-:Y:S05]  /*9910*/  BRA `(.L_x_20) ;  /* 0xffffff7c00b87947 */ /* 0x000fea000383ffff */
.L_x_27:
[----:B-1----:R-:W-:-:S04]  /*9920*/  IMAD.U32 R15, RZ, RZ, UR13 ;  /* 0x0000000dff0f7e24 */ /* 0x002fc8000f8e00ff */
[----:B------:R1:W4:Y:S03]  /*9930*/  SYNCS.PHASECHK.TRANS64.TRYWAIT P0, [R15+URZ], R14 ;  /* 0x0000000e0f0075a7 */ /* 0x000326000800017f */
[----:B----4-:R-:W-:Y:S05]  /*9940*/  @!P0 NANOSLEEP.SYNCS 0x989680 ;  /* 0x009896800000895d */ /* 0x010fea0003900000 */
[----:B------:R-:W4:Y:S02]  /*9950*/  @!P0 SYNCS.PHASECHK.TRANS64 P0, [R15+URZ], R14 ;  /* 0x0000000e0f0085a7 */ /* 0x000f24000800007f */
[----:B----4-:R-:W-:Y:S05]  /*9960*/  @!P0 BRA `(.L_x_27) ;  /* 0xfffffffc00ec8947 */ /* 0x010fea000383ffff */
[----:B------:R-:W-:Y:S05]  /*9970*/  BRA `(.L_x_26) ;  /* 0xffffff88006c7947 */ /* 0x000fea000383ffff */
.L_x_174:
[----:B------:R-:W-:Y:S01]  /*9980*/  BSSY B1, `(.L_x_193) ;  /* 0x0000006000017945 */ /* 0x000fe20003800000 */
[----:B------:R-:W-:-:S07]  /*9990*/  IMAD.MOV.U32 R7, RZ, RZ, -0x1 ;  /* 0xffffffffff077424 */ /* 0x000fce00078e00ff */
[----:B------:R-:W-:Y:S05]  /*99a0*/  WARPSYNC.COLLECTIVE R7, `(.L_x_194) ;  /* 0x00000000070c7348 */ /* 0x000fea0003c00000 */
[----:B------:R-:W-:Y:S02]  /*99b0*/  ELECT P0, UR62, PT ;  /* 0x00000000003e782f */ /* 0x000fe40003800000 */
[----:B------:R-:W-:Y:S01]  /*99c0*/  MOV R7, UR62 ;  /* 0x0000003e00077c02 */ /* 0x000fe20008000f00 */
[----:B------:R-:W-:Y:S10]  /*99d0*/  ENDCOLLECTIVE ;  /* 0x000000000000791b */ /* 0x000ff40003800000 */
.L_x_194:
[----:B------:R-:W-:Y:S05]  /*99e0*/  BSYNC B1 ;  /* 0x0000000000017941 */ /* 0x000fea0003800000 */
.L_x_193:
[----:B------:R-:W-:Y:S05]  /*99f0*/  BRA `(.L_x_195) ;  /* 0xfffffff0003c7947 */ /* 0x000fea000383ffff */
.L_x_177:
[----:B0-----:R0:W1:Y:S02]  /*9a00*/  SYNCS.PHASECHK.TRANS64.TRYWAIT P0, [R21+URZ+0x20], R8 ;  /* 0x00002008150075a7 */ /* 0x001064000800017f */
[----:B-1----:R-:W-:Y:S05]  /*9a10*/  @!P0 NANOSLEEP.SYNCS 0x989680 ;  /* 0x009896800000895d */ /* 0x002fea0003900000 */
[----:B------:R-:W1:Y:S02]  /*9a20*/  @!P0 SYNCS.PHASECHK.TRANS64 P0, [R21+URZ+0x20], R8 ;  /* 0x00002008150085a7 */ /* 0x000e64000800007f */
[----:B-1----:R-:W-:Y:S05]  /*9a30*/  @!P0 BRA `(.L_x_177) ;  /* 0xfffffffc00f08947 */ /* 0x002fea000383ffff */
[----:B------:R-:W-:Y:S05]  /*9a40*/  BRA `(.L_x_196) ;  /* 0xfffffff000747947 */ /* 0x000fea000383ffff */
.L_x_185:
[----:B------:R-:W-:Y:S01]  /*9a50*/  BSSY B0, `(.L_x_197) ;  /* 0x0000006000007945 */ /* 0x000fe20003800000 */
[----:B------:R-:W-:-:S07]  /*9a60*/  IMAD.MOV.U32 R7, RZ, RZ, -0x1 ;  /* 0xffffffffff077424 */ /* 0x000fce00078e00ff */
[----:B------:R-:W-:Y:S05]  /*9a70*/  WARPSYNC.COLLECTIVE R7, `(.L_x_198) ;  /* 0x00000000070c7348 */ /* 0x000fea0003c00000 */
[----:B------:R-:W-:Y:S02]  /*9a80*/  ELECT P0, UR62, PT ;  /* 0x00000000003e782f */ /* 0x000fe40003800000 */
[----:B------:R-:W-:Y:S01]  /*9a90*/  MOV R7, UR62 ;  /* 0x0000003e00077c02 */ /* 0x000fe20008000f00 */
[----:B------:R-:W-:Y:S10]  /*9aa0*/  ENDCOLLECTIVE ;  /* 0x000000000000791b */ /* 0x000ff40003800000 */
.L_x_198:
[----:B------:R-:W-:Y:S05]  /*9ab0*/  BSYNC B0 ;  /* 0x0000000000007941 */ /* 0x000fea0003800000 */
.L_x_197:
[----:B------:R-:W-:Y:S05]  /*9ac0*/  BRA `(.L_x_199) ;  /* 0xfffffff800c87947 */ /* 0x000fea000383ffff */
.L_x_189:
[----:B0-----:R0:W1:Y:S02]  /*9ad0*/  SYNCS.PHASECHK.TRANS64.TRYWAIT P0, [R5+URZ], R2 ;  /* 0x00000002050075a7 */ /* 0x001064000800017f */
[----:B-1----:R-:W-:Y:S05]  /*9ae0*/  @!P0 NANOSLEEP.SYNCS 0x989680 ;  /* 0x009896800000895d */ /* 0x002fea0003900000 */
[----:B------:R-:W1:Y:S02]  /*9af0*/  @!P0 SYNCS.PHASECHK.TRANS64 P0, [R5+URZ], R2 ;  /* 0x00000002050085a7 */ /* 0x000e64000800007f */
[----:B-1----:R-:W-:Y:S05]  /*9b00*/  @!P0 BRA `(.L_x_189) ;  /* 0xfffffffc00f08947 */ /* 0x002fea000383ffff */
[----:B------:R-:W-:Y:S05]  /*9b10*/  BRA `(.L_x_200) ;  /* 0xfffffffc00087947 */ /* 0x000fea000383ffff */
.L_x_190:
[----:B0-----:R0:W1:Y:S02]  /*9b20*/  SYNCS.PHASECHK.TRANS64.TRYWAIT P0, [R7+URZ], R4 ;  /* 0x00000004070075a7 */ /* 0x001064000800017f */
[----:B-1----:R-:W-:Y:S05]  /*9b30*/  @!P0 NANOSLEEP.SYNCS 0x989680 ;  /* 0x009896800000895d */ /* 0x002fea0003900000 */
[----:B------:R-:W1:Y:S02]  /*9b40*/  @!P0 SYNCS.PHASECHK.TRANS64 P0, [R7+URZ], R4 ;  /* 0x00000004070085a7 */ /* 0x000e64000800007f */
[----:B-1----:R-:W-:Y:S05]  /*9b50*/  @!P0 BRA `(.L_x_190) ;  /* 0xfffffffc00f08947 */ /* 0x002fea000383ffff */
[----:B------:R-:W-:Y:S05]  /*9b60*/  BRA `(.L_x_201) ;  /* 0xfffffffc00187947 */ /* 0x000fea000383ffff */
.L_x_191:
[----:B-1----:R1:W2:Y:S02]  /*9b70*/  SYNCS.PHASECHK.TRANS64.TRYWAIT P0, [R6+URZ], R5 ;  /* 0x00000005060075a7 */ /* 0x0022a4000800017f */
[----:B--2---:R-:W-:Y:S05]  /*9b80*/  @!P0 NANOSLEEP.SYNCS 0x989680 ;  /* 0x009896800000895d */ /* 0x004fea0003900000 */
[----:B------:R-:W2:Y:S02]  /*9b90*/  @!P0 SYNCS.PHASECHK.TRANS64 P0, [R6+URZ], R5 ;  /* 0x00000005060085a7 */ /* 0x000ea4000800007f */
[----:B--2---:R-:W-:Y:S05]  /*9ba0*/  @!P0 BRA `(.L_x_191) ;  /* 0xfffffffc00f08947 */ /* 0x004fea000383ffff */
[----:B------:R-:W-:Y:S05]  /*9bb0*/  BRA `(.L_x_202) ;  /* 0xfffffffc00207947 */ /* 0x000fea000383ffff */
.L_x_203:
[----:B------:R-:W-:-:S00]  /*9bc0*/  BRA `(.L_x_203) ;  /* 0xfffffffc00fc7947 */ /* 0x000fc0000383ffff */
[----:B------:R-:W-:-:S00]  /*9bd0*/  NOP ;  /* 0x0000000000007918 */ /* 0x000fc00000000000 */
        /* <DEDUP_REMOVED lines=10> */
.L_x_204:


//--------------------- .nv.shared._ZN7cutlass13device_kernelINS_4gemm6kernel13GemmUniversalIN4cute5tupleIJiiiiEEENS1_10collective13CollectiveMmaINS1_37MainloopSm90TmaGmmaWarpSpecializedFP8ILi4ENS5_IJNS4_1CILi2EEENSA_ILi1EEESC_EEENS1_35KernelTmaWarpSpecializedCooperativeEEENS5_IJNSA_ILi256EEENSA_ILi64EEENSA_ILi128EEEEEENS_12float_e5m2_tENS5_IJlSC_lEEESK_SL_NS4_8TiledMMAINS4_8MMA_AtomIJNS4_4SM904GMMA30MMA_64x64x32_F32E5M2E5M2_SS_TNILNSP_7ScaleInE1ELSR_1EEEEEENS4_6LayoutISD_NS5_IJSC_NSA_ILi0EEESV_EEEEENS5_IJNS4_10UnderscoreESY_SY_EEEEENS4_13SM90_TMA_LOADENS4_14ComposedLayoutINS4_7SwizzleILi3ELi4ELi3EEENS4_18smem_ptr_flag_bitsILi8EEENSU_INS5_IJNSA_ILi8EEESI_EEENS5_IJSI_SC_EEEEEEEvNS4_8identityENS4_23SM90_TMA_LOAD_MULTICASTES1B_vS1C_EENS_8epilogue10collective6detail29Sm90TmaWarpSpecializedAdapterINS1G_15DefaultEpilogueISK_SL_SL_NS1F_6thread17LinearCombinationISK_Li1EffLNS1K_9ScaleType4KindE0ELNS_15FloatRoundStyleE2ESK_EENS1_15EpilogueDefaultEEEEEvvEEEEvNT_6ParamsE --------------------------
	.section	.nv.shared._ZN7cutlass13device_kernelINS_4gemm6kernel13GemmUniversalIN4cute5tupleIJiiiiEEENS1_10collective13CollectiveMmaINS1_37MainloopSm90TmaGmmaWarpSpecializedFP8ILi4ENS5_IJNS4_1CILi2EEENSA_ILi1EEESC_EEENS1_35KernelTmaWarpSpecializedCooperativeEEENS5_IJNSA_ILi256EEENSA_ILi64EEENSA_ILi128EEEEEENS_12float_e5m2_tENS5_IJlSC_lEEESK_SL_NS4_8TiledMMAINS4_8MMA_AtomIJNS4_4SM904GMMA30MMA_64x64x32_F32E5M2E5M2_SS_TNILNSP_7ScaleInE1ELSR_1EEEEEENS4_6LayoutISD_NS5_IJSC_NSA_ILi0EEESV_EEEEENS5_IJNS4_10UnderscoreESY_SY_EEEEENS4_13SM90_TMA_LOADENS4_14ComposedLayoutINS4_7SwizzleILi3ELi4ELi3EEENS4_18smem_ptr_flag_bitsILi8EEENSU_INS5_IJNSA_ILi8EEESI_EEENS5_IJSI_SC_EEEEEEEvNS4_8identityENS4_23SM90_TMA_LOAD_MULTICASTES1B_vS1C_EENS_8epilogue10collective6detail29Sm90TmaWarpSpecializedAdapterINS1G_15DefaultEpilogueISK_SL_SL_NS1F_6thread17LinearCombinationISK_Li1EffLNS1K_9ScaleType4KindE0ELNS_15FloatRoundStyleE2ESK_EENS1_15EpilogueDefaultEEEEEvvEEEEvNT_6ParamsE,"aw",@nobits
	.sectionflags	@""
	.align	16
	.zero		1024


//--------------------- .nv.shared.reserved.0     --------------------------
	.section	.nv.shared.reserved.0,"aw",@nobits
	.weak		__nv_reservedSMEM_offset_0_alias
	.size		__nv_reservedSMEM_offset_0_alias, 0, 0
	.other		__nv_reservedSMEM_offset_0_alias,@"STO_CUDA_RESERVED_SHARED STV_DEFAULT"
__nv_reservedSMEM_offset_0_alias:
	.zero		0


//--------------------- .nv.global                --------------------------
	.section	.nv.global,"aw",@nobits
.nv.global:
	.type		_ZN39_INTERNAL_e735fcc3_4_k_cu_6a38e751_54574cute1_E,@object
	.size		_ZN39_INTERNAL_e735fcc3_4_k_cu_6a38e751_54574cute1_E,(_ZN39_INTERNAL_e735fcc3_4_k_cu_6a38e751_54574cuda3std3__45__cpo6cbeginE - _ZN39_INTERNAL_e735fcc3_4_k_cu_6a38e751_54574cute1_E)
_ZN39_INTERNAL_e735fcc3_4_k_cu_6a38e751_54574cute1_E:
	.zero		1
	.type		_ZN39_INTERNAL_e735fcc3_4_k_cu_6a38e751_54574cuda3std3__45__cpo6cbeginE,@object
	.size		_ZN39_INTERNAL_e735fcc3_4_k_cu_6a38e751_54574cuda3std3__45__cpo6cbeginE,(_ZN39_INTERNAL_e735fcc3_4_k_cu_6a38e751_54574cuda3std3__48in_placeE - _ZN39_INTERNAL_e735fcc3_4_k_cu_6a38e751_54574cuda3std3__45__cpo6cbeginE)
_ZN39_INTERNAL_e735fcc3_4_k_cu_6a38e751_54574cuda3std3__45__cpo6cbeginE:
	.zero		1
	.type		_ZN39_INTERNAL_e735fcc3_4_k_cu_6a38e751_54574cuda3std3__48in_placeE,@object
	.size		_ZN39_INTERNAL_e735fcc3_4_k_cu_6a38e751_54574cuda3std3__48in_placeE,(_ZN39_INTERNAL_e735fcc3_4_k_cu_6a38e751_54574cuda3std6ranges3__45__cpo9iter_moveE - _ZN39_INTERNAL_e735fcc3_4_k_cu_6a38e751_54574cuda3std3__48in_placeE)
_ZN39_INTERNAL_e735fcc3_4_k_cu_6a38e751_54574cuda3std3__48in_placeE:
	.zero		1
	.type		_ZN39_INTERNAL_e735fcc3_4_k_cu_6a38e751_54574cuda3std6ranges3__45__cpo9iter_moveE,@object
	.size		_ZN39_INTERNAL_e735fcc3_4_k_cu_6a38e751_54574cuda3std6ranges3__45__cpo9iter_moveE,(_ZN39_INTERNAL_e735fcc3_4_k_cu_6a38e751_54574cuda3std3__45__cpo5beginE - _ZN39_INTERNAL_e735fcc3_4_k_cu_6a38e751_54574cuda3std6ranges3__45__cpo9iter_moveE)
_ZN39_INTERNAL_e735fcc3_4_k_cu_6a38e751_54574cuda3std6ranges3__45__cpo9iter_moveE:
	.zero		1
	.type		_ZN39_INTERNAL_e735fcc3_4_k_cu_6a38e751_54574cuda3std3__45__cpo5beginE,@object
	.size		_ZN39_INTERNAL_e735fcc3_4_k_cu_6a38e751_54574cuda3std3__45__cpo5beginE,(_ZN39_INTERNAL_e735fcc3_4_k_cu_6a38e751_54574cuda3std3__441_GLOBAL__N__e735fcc3_4_k_cu_6a38e751_54576ignoreE - _ZN39_INTERNAL_e735fcc3_4_k_cu_6a38e751_54574cuda3std3__45__cpo5beginE)
_ZN39_INTERNAL_e735fcc3_4_k_cu_6a38e751_54574cuda3std3__45__cpo5beginE:
	.zero		1
	.type		_ZN39_INTERNAL_e735fcc3_4_k_cu_6a38e751_54574cuda3std3__441_GLOBAL__N__e735fcc3_4_k_cu_6a38e751_54576ignoreE,@object
	.size		_ZN39_INTERNAL_e735fcc3_4_k_cu_6a38e751_54574cuda3std3__441_GLOBAL__N__e735fcc3_4_k_cu_6a38e751_54576ignoreE,(_ZN39_INTERNAL_e735fcc3_4_k_cu_6a38e751_54574cute7productE - _ZN39_INTERNAL_e735fcc3_4_k_cu_6a38e751_54574cuda3std3__441_GLOBAL__N__e735fcc3_4_k_cu_6a38e751_54576ignoreE)
_ZN39_INTERNAL_e735fcc3_4_k_cu_6a38e751_54574cuda3std3__441_GLOBAL__N__e735fcc3_4_k_cu_6a38e751_54576ignoreE:
	.zero		1
	.type		_ZN39_INTERNAL_e735fcc3_4_k_cu_6a38e751_54574cute7productE,@object
	.size		_ZN39_INTERNAL_e735fcc3_4_k_cu_6a38e751_54574cute7productE,(_ZN39_INTERNAL_e735fcc3_4_k_cu_6a38e751_54574cuda3std3__45__cpo3endE - _ZN39_INTERNAL_e735fcc3_4_k_cu_6a38e751_54574cute7productE)
_ZN39_INTERNAL_e735fcc3_4_k_cu_6a38e751_54574cute7productE:
	.zero		1
	.type		_ZN39_INTERNAL_e735fcc3_4_k_cu_6a38e751_54574cuda3std3__45__cpo3endE,@object
	.size		_ZN39_INTERNAL_e735fcc3_4_k_cu_6a38e751_54574cuda3std3__45__cpo3endE,(_ZN39_INTERNAL_e735fcc3_4_k_cu_6a38e751_54574cuda3std3__419piecewise_constructE - _ZN39_INTERNAL_e735fcc3_4_k_cu_6a38e751_54574cuda3std3__45__cpo3endE)
_ZN39_INTERNAL_e735fcc3_4_k_cu_6a38e751_54574cuda3std3__45__cpo3endE:
	.zero		1
	.type		_ZN39_INTERNAL_e735fcc3_4_k_cu_6a38e751_54574cuda3std3__419piecewise_constructE,@object
	.size		_ZN39_INTERNAL_e735fcc3_4_k_cu_6a38e751_54574cuda3std3__419piecewise_constructE,(_ZN39_INTERNAL_e735fcc3_4_k_cu_6a38e751_54574cuda3std3__45__cpo4cendE - _ZN39_INTERNAL_e735fcc3_4_k_cu_6a38e751_54574cuda3std3__419piecewise_constructE)
_ZN39_INTERNAL_e735fcc3_4_k_cu_6a38e751_54574cuda3std3__419piecewise_constructE:
	.zero		1
	.type		_ZN39_INTERNAL_e735fcc3_4_k_cu_6a38e751_54574cuda3std3__45__cpo4cendE,@object
	.size		_ZN39_INTERNAL_e735fcc3_4_k_cu_6a38e751_54574cuda3std3__45__cpo4cendE,(_ZN39_INTERNAL_e735fcc3_4_k_cu_6a38e751_54574cuda3std6ranges3__45__cpo4swapE - _ZN39_INTERNAL_e735fcc3_4_k_cu_6a38e751_54574cuda3std3__45__cpo4cendE)
_ZN39_INTERNAL_e735fcc3_4_k_cu_6a38e751_54574cuda3std3__45__cpo4cendE:
	.zero		1
	.type		_ZN39_INTERNAL_e735fcc3_4_k_cu_6a38e751_54574cuda3std6ranges3__45__cpo4swapE,@object
	.size		_ZN39_INTERNAL_e735fcc3_4_k_cu_6a38e751_54574cuda3std6ranges3__45__cpo4swapE,(.L_7 - _ZN39_INTERNAL_e735fcc3_4_k_cu_6a38e751_54574cuda3std6ranges3__45__cpo4swapE)
_ZN39_INTERNAL_e735fcc3_4_k_cu_6a38e751_54574cuda3std6ranges3__45__cpo4swapE:
	.zero		1
.L_7:


//--------------------- .nv.constant0._ZN7cutlass13device_kernelINS_4gemm6kernel13GemmUniversalIN4cute5tupleIJiiiiEEENS1_10collective13CollectiveMmaINS1_37MainloopSm90TmaGmmaWarpSpecializedFP8ILi4ENS5_IJNS4_1CILi2EEENSA_ILi1EEESC_EEENS1_35KernelTmaWarpSpecializedCooperativeEEENS5_IJNSA_ILi256EEENSA_ILi64EEENSA_ILi128EEEEEENS_12float_e5m2_tENS5_IJlSC_lEEESK_SL_NS4_8TiledMMAINS4_8MMA_AtomIJNS4_4SM904GMMA30MMA_64x64x32_F32E5M2E5M2_SS_TNILNSP_7ScaleInE1ELSR_1EEEEEENS4_6LayoutISD_NS5_IJSC_NSA_ILi0EEESV_EEEEENS5_IJNS4_10UnderscoreESY_SY_EEEEENS4_13SM90_TMA_LOADENS4_14ComposedLayoutINS4_7SwizzleILi3ELi4ELi3EEENS4_18smem_ptr_flag_bitsILi8EEENSU_INS5_IJNSA_ILi8EEESI_EEENS5_IJSI_SC_EEEEEEEvNS4_8identityENS4_23SM90_TMA_LOAD_MULTICASTES1B_vS1C_EENS_8epilogue10collective6detail29Sm90TmaWarpSpecializedAdapterINS1G_15DefaultEpilogueISK_SL_SL_NS1F_6thread17LinearCombinationISK_Li1EffLNS1K_9ScaleType4KindE0ELNS_15FloatRoundStyleE2ESK_EENS1_15EpilogueDefaultEEEEEvvEEEEvNT_6ParamsE --------------------------
	.section	.nv.constant0._ZN7cutlass13device_kernelINS_4gemm6kernel13GemmUniversalIN4cute5tupleIJiiiiEEENS1_10collective13CollectiveMmaINS1_37MainloopSm90TmaGmmaWarpSpecializedFP8ILi4ENS5_IJNS4_1CILi2EEENSA_ILi1EEESC_EEENS1_35KernelTmaWarpSpecializedCooperativeEEENS5_IJNSA_ILi256EEENSA_ILi64EEENSA_ILi128EEEEEENS_12float_e5m2_tENS5_IJlSC_lEEESK_SL_NS4_8TiledMMAINS4_8MMA_AtomIJNS4_4SM904GMMA30MMA_64x64x32_F32E5M2E5M2_SS_TNILNSP_7ScaleInE1ELSR_1EEEEEENS4_6LayoutISD_NS5_IJSC_NSA_ILi0EEESV_EEEEENS5_IJNS4_10UnderscoreESY_SY_EEEEENS4_13SM90_TMA_LOADENS4_14ComposedLayoutINS4_7SwizzleILi3ELi4ELi3EEENS4_18smem_ptr_flag_bitsILi8EEENSU_INS5_IJNSA_ILi8EEESI_EEENS5_IJSI_SC_EEEEEEEvNS4_8identityENS4_23SM90_TMA_LOAD_MULTICASTES1B_vS1C_EENS_8epilogue10collective6detail29Sm90TmaWarpSpecializedAdapterINS1G_15DefaultEpilogueISK_SL_SL_NS1F_6thread17LinearCombinationISK_Li1EffLNS1K_9ScaleType4KindE0ELNS_15FloatRoundStyleE2ESK_EENS1_15EpilogueDefaultEEEEEvvEEEEvNT_6ParamsE,"a",@progbits
	.sectionflags	@""
	.align	4
.nv.constant0._ZN7cutlass13device_kernelINS_4gemm6kernel13GemmUniversalIN4cute5tupleIJiiiiEEENS1_10collective13CollectiveMmaINS1_37MainloopSm90TmaGmmaWarpSpecializedFP8ILi4ENS5_IJNS4_1CILi2EEENSA_ILi1EEESC_EEENS1_35KernelTmaWarpSpecializedCooperativeEEENS5_IJNSA_ILi256EEENSA_ILi64EEENSA_ILi128EEEEEENS_12float_e5m2_tENS5_IJlSC_lEEESK_SL_NS4_8TiledMMAINS4_8MMA_AtomIJNS4_4SM904GMMA30MMA_64x64x32_F32E5M2E5M2_SS_TNILNSP_7ScaleInE1ELSR_1EEEEEENS4_6LayoutISD_NS5_IJSC_NSA_ILi0EEESV_EEEEENS5_IJNS4_10UnderscoreESY_SY_EEEEENS4_13SM90_TMA_LOADENS4_14ComposedLayoutINS4_7SwizzleILi3ELi4ELi3EEENS4_18smem_ptr_flag_bitsILi8EEENSU_INS5_IJNSA_ILi8EEESI_EEENS5_IJSI_SC_EEEEEEEvNS4_8identityENS4_23SM90_TMA_LOAD_MULTICASTES1B_vS1C_EENS_8epilogue10collective6detail29Sm90TmaWarpSpecializedAdapterINS1G_15DefaultEpilogueISK_SL_SL_NS1F_6thread17LinearCombinationISK_Li1EffLNS1K_9ScaleType4KindE0ELNS_15FloatRoundStyleE2ESK_EENS1_15EpilogueDefaultEEEEEvvEEEEvNT_6ParamsE:
	.zero		1664


//--------------------- SYMBOLS --------------------------

	.type		.nv.reservedSmem.offset0,@object
	.size		.nv.reservedSmem.offset0,0x4
